//
// Generated by NVIDIA NVVM Compiler
//
// Compiler Build ID: CL-36424714
// Cuda compilation tools, release 13.0, V13.0.88
// Based on NVVM 20.0.0
//

.version 9.0
.target sm_100
.address_size 64

	// .globl	_Z8distancePfS_iiPi
.global .align 4 .b8 __cudart_i2opi_f[24] = {65, 144, 67, 60, 153, 149, 98, 219, 192, 221, 52, 245, 209, 87, 39, 252, 41, 21, 68, 78, 110, 131, 249, 162};

.visible .entry _Z8distancePfS_iiPi(
	.param .u64 .ptr .align 1 _Z8distancePfS_iiPi_param_0,
	.param .u64 .ptr .align 1 _Z8distancePfS_iiPi_param_1,
	.param .u32 _Z8distancePfS_iiPi_param_2,
	.param .u32 _Z8distancePfS_iiPi_param_3,
	.param .u64 .ptr .align 1 _Z8distancePfS_iiPi_param_4
)
{
	.local .align 4 .b8 	__local_depot0[28];
	.reg .b64 	%SP;
	.reg .b64 	%SPL;
	.reg .pred 	%p<58>;
	.reg .b32 	%r<261>;
	.reg .b32 	%f<186>;
	.reg .b64 	%rd<123>;
	.reg .b64 	%fd<17>;

	mov.u64 	%SPL, __local_depot0;
	ld.param.u64 	%rd32, [_Z8distancePfS_iiPi_param_0];
	ld.param.u64 	%rd34, [_Z8distancePfS_iiPi_param_1];
	ld.param.u32 	%r85, [_Z8distancePfS_iiPi_param_2];
	cvta.to.global.u64 	%rd1, %rd34;
	cvta.to.global.u64 	%rd35, %rd32;
	add.u64 	%rd2, %SPL, 0;
	add.u64 	%rd3, %SPL, 0;
	add.u64 	%rd4, %SPL, 0;
	add.u64 	%rd5, %SPL, 0;
	mov.u32 	%r86, %ctaid.x;
	mov.u32 	%r87, %ntid.x;
	mov.u32 	%r88, %tid.x;
	mad.lo.s32 	%r89, %r86, %r87, %r88;
	add.s32 	%r1, %r85, %r89;
	mul.wide.s32 	%rd40, %r1, 4;
	add.s64 	%rd41, %rd35, %rd40;
	ld.global.f32 	%f1, [%rd41];
	add.s64 	%rd42, %rd1, %rd40;
	ld.global.f32 	%f2, [%rd42];
	mul.f32 	%f35, %f2, 0f3F22F983;
	cvt.rni.s32.f32 	%r242, %f35;
	cvt.rn.f32.s32 	%f36, %r242;
	fma.rn.f32 	%f37, %f36, 0fBFC90FDA, %f2;
	fma.rn.f32 	%f38, %f36, 0fB3A22168, %f37;
	fma.rn.f32 	%f181, %f36, 0fA7C234C5, %f38;
	abs.f32 	%f4, %f2;
	setp.ltu.f32 	%p1, %f4, 0f47CE4780;
	mov.u32 	%r238, %r242;
	mov.f32 	%f180, %f181;
	@%p1 bra 	$L__BB0_8;
	setp.neu.f32 	%p2, %f4, 0f7F800000;
	@%p2 bra 	$L__BB0_3;
	mov.f32 	%f41, 0f00000000;
	mul.rn.f32 	%f180, %f2, %f41;
	mov.b32 	%r238, 0;
	bra.uni 	$L__BB0_8;
$L__BB0_3:
	mov.b32 	%r3, %f2;
	mov.b64 	%rd115, 0;
	mov.b32 	%r235, 0;
	mov.u64 	%rd113, __cudart_i2opi_f;
	shl.b32 	%r92, %r3, 8;
	or.b32  	%r93, %r92, -2147483648;
	mov.u64 	%rd114, %rd2;
$L__BB0_4:
	.pragma "nounroll";
	ld.global.nc.u32 	%r91, [%rd113];
	mad.wide.u32 	%rd45, %r91, %r93, %rd115;
	shr.u64 	%rd115, %rd45, 32;
	st.local.u32 	[%rd114], %rd45;
	add.s32 	%r235, %r235, 1;
	add.s64 	%rd114, %rd114, 4;
	add.s64 	%rd113, %rd113, 4;
	setp.ne.s32 	%p3, %r235, 6;
	@%p3 bra 	$L__BB0_4;
	shr.u32 	%r94, %r3, 23;
	st.local.u32 	[%rd2+24], %rd115;
	and.b32  	%r6, %r94, 31;
	and.b32  	%r95, %r94, 224;
	add.s32 	%r96, %r95, -128;
	shr.u32 	%r97, %r96, 5;
	mul.wide.u32 	%rd46, %r97, 4;
	sub.s64 	%rd12, %rd2, %rd46;
	ld.local.u32 	%r236, [%rd12+24];
	ld.local.u32 	%r237, [%rd12+20];
	setp.eq.s32 	%p4, %r6, 0;
	@%p4 bra 	$L__BB0_7;
	shf.l.wrap.b32 	%r236, %r237, %r236, %r6;
	ld.local.u32 	%r98, [%rd12+16];
	shf.l.wrap.b32 	%r237, %r98, %r237, %r6;
$L__BB0_7:
	shr.u32 	%r99, %r236, 30;
	shf.l.wrap.b32 	%r100, %r237, %r236, 2;
	shl.b32 	%r101, %r237, 2;
	shr.u32 	%r102, %r100, 31;
	add.s32 	%r103, %r102, %r99;
	neg.s32 	%r104, %r103;
	setp.lt.s32 	%p5, %r3, 0;
	selp.b32 	%r238, %r104, %r103, %p5;
	xor.b32  	%r105, %r100, %r3;
	shr.s32 	%r106, %r100, 31;
	xor.b32  	%r107, %r106, %r100;
	xor.b32  	%r108, %r106, %r101;
	cvt.u64.u32 	%rd47, %r107;
	shl.b64 	%rd48, %rd47, 32;
	cvt.u64.u32 	%rd49, %r108;
	or.b64  	%rd50, %rd48, %rd49;
	cvt.rn.f64.s64 	%fd1, %rd50;
	mul.f64 	%fd2, %fd1, 0d3BF921FB54442D19;
	cvt.rn.f32.f64 	%f39, %fd2;
	neg.f32 	%f40, %f39;
	setp.lt.s32 	%p6, %r105, 0;
	selp.f32 	%f180, %f40, %f39, %p6;
$L__BB0_8:
	setp.ltu.f32 	%p7, %f4, 0f47CE4780;
	add.s32 	%r110, %r238, 1;
	mul.rn.f32 	%f42, %f180, %f180;
	and.b32  	%r111, %r238, 1;
	setp.eq.b32 	%p8, %r111, 1;
	selp.f32 	%f43, %f180, 0f3F800000, %p8;
	fma.rn.f32 	%f44, %f42, %f43, 0f00000000;
	fma.rn.f32 	%f45, %f42, 0f37CBAC00, 0fBAB607ED;
	selp.f32 	%f46, 0fB94D4153, %f45, %p8;
	selp.f32 	%f47, 0f3C0885E4, 0f3D2AAABB, %p8;
	fma.rn.f32 	%f48, %f46, %f42, %f47;
	selp.f32 	%f49, 0fBE2AAAA8, 0fBEFFFFFF, %p8;
	fma.rn.f32 	%f50, %f48, %f42, %f49;
	fma.rn.f32 	%f51, %f50, %f44, %f43;
	and.b32  	%r112, %r110, 2;
	setp.eq.s32 	%p9, %r112, 0;
	mov.f32 	%f52, 0f00000000;
	sub.f32 	%f53, %f52, %f51;
	selp.f32 	%f8, %f51, %f53, %p9;
	@%p7 bra 	$L__BB0_16;
	setp.neu.f32 	%p10, %f4, 0f7F800000;
	@%p10 bra 	$L__BB0_11;
	mov.f32 	%f56, 0f00000000;
	mul.rn.f32 	%f181, %f2, %f56;
	mov.b32 	%r242, 0;
	bra.uni 	$L__BB0_16;
$L__BB0_11:
	mov.b32 	%r15, %f2;
	shl.b32 	%r114, %r15, 8;
	or.b32  	%r16, %r114, -2147483648;
	mov.b64 	%rd116, 0;
	mov.b32 	%r239, 0;
	mov.u64 	%rd53, __cudart_i2opi_f;
$L__BB0_12:
	.pragma "nounroll";
	mul.wide.u32 	%rd52, %r239, 4;
	add.s64 	%rd54, %rd53, %rd52;
	ld.global.nc.u32 	%r115, [%rd54];
	mad.wide.u32 	%rd55, %r115, %r16, %rd116;
	shr.u64 	%rd116, %rd55, 32;
	add.s64 	%rd56, %rd2, %rd52;
	st.local.u32 	[%rd56], %rd55;
	add.s32 	%r239, %r239, 1;
	setp.ne.s32 	%p11, %r239, 6;
	@%p11 bra 	$L__BB0_12;
	shr.u32 	%r116, %r15, 23;
	st.local.u32 	[%rd2+24], %rd116;
	and.b32  	%r19, %r116, 31;
	and.b32  	%r117, %r116, 224;
	add.s32 	%r118, %r117, -128;
	shr.u32 	%r119, %r118, 5;
	mul.wide.u32 	%rd57, %r119, 4;
	sub.s64 	%rd15, %rd2, %rd57;
	ld.local.u32 	%r240, [%rd15+24];
	ld.local.u32 	%r241, [%rd15+20];
	setp.eq.s32 	%p12, %r19, 0;
	@%p12 bra 	$L__BB0_15;
	shf.l.wrap.b32 	%r240, %r241, %r240, %r19;
	ld.local.u32 	%r120, [%rd15+16];
	shf.l.wrap.b32 	%r241, %r120, %r241, %r19;
$L__BB0_15:
	shr.u32 	%r121, %r240, 30;
	shf.l.wrap.b32 	%r122, %r241, %r240, 2;
	shl.b32 	%r123, %r241, 2;
	shr.u32 	%r124, %r122, 31;
	add.s32 	%r125, %r124, %r121;
	neg.s32 	%r126, %r125;
	setp.lt.s32 	%p13, %r15, 0;
	selp.b32 	%r242, %r126, %r125, %p13;
	xor.b32  	%r127, %r122, %r15;
	shr.s32 	%r128, %r122, 31;
	xor.b32  	%r129, %r128, %r122;
	xor.b32  	%r130, %r128, %r123;
	cvt.u64.u32 	%rd58, %r129;
	shl.b64 	%rd59, %rd58, 32;
	cvt.u64.u32 	%rd60, %r130;
	or.b64  	%rd61, %rd59, %rd60;
	cvt.rn.f64.s64 	%fd3, %rd61;
	mul.f64 	%fd4, %fd3, 0d3BF921FB54442D19;
	cvt.rn.f32.f64 	%f54, %fd4;
	neg.f32 	%f55, %f54;
	setp.lt.s32 	%p14, %r127, 0;
	selp.f32 	%f181, %f55, %f54, %p14;
$L__BB0_16:
	ld.param.u32 	%r243, [_Z8distancePfS_iiPi_param_3];
	mul.rn.f32 	%f57, %f181, %f181;
	and.b32  	%r132, %r242, 1;
	setp.eq.b32 	%p15, %r132, 1;
	selp.f32 	%f58, 0f3F800000, %f181, %p15;
	fma.rn.f32 	%f59, %f57, %f58, 0f00000000;
	fma.rn.f32 	%f60, %f57, 0f37CBAC00, 0fBAB607ED;
	selp.f32 	%f61, %f60, 0fB94D4153, %p15;
	selp.f32 	%f62, 0f3D2AAABB, 0f3C0885E4, %p15;
	fma.rn.f32 	%f63, %f61, %f57, %f62;
	selp.f32 	%f64, 0fBEFFFFFF, 0fBE2AAAA8, %p15;
	fma.rn.f32 	%f65, %f63, %f57, %f64;
	fma.rn.f32 	%f66, %f65, %f59, %f58;
	and.b32  	%r133, %r242, 2;
	setp.eq.s32 	%p16, %r133, 0;
	mov.f32 	%f67, 0f00000000;
	sub.f32 	%f68, %f67, %f66;
	selp.f32 	%f12, %f66, %f68, %p16;
	add.s32 	%r134, %r243, 9999;
	max.s32 	%r28, %r243, %r134;
	mov.u64 	%rd99, __cudart_i2opi_f;
$L__BB0_17:
	setp.le.s32 	%p17, %r1, %r243;
	@%p17 bra 	$L__BB0_54;
	ld.param.u64 	%rd111, [_Z8distancePfS_iiPi_param_0];
	cvta.to.global.u64 	%rd62, %rd111;
	mul.wide.s32 	%rd63, %r243, 4;
	add.s64 	%rd64, %rd62, %rd63;
	ld.global.f32 	%f69, [%rd64];
	sub.f32 	%f13, %f69, %f1;
	mul.f32 	%f70, %f13, 0f3F22F983;
	cvt.rni.s32.f32 	%r251, %f70;
	cvt.rn.f32.s32 	%f71, %r251;
	fma.rn.f32 	%f72, %f71, 0fBFC90FDA, %f13;
	fma.rn.f32 	%f73, %f71, 0fB3A22168, %f72;
	fma.rn.f32 	%f183, %f71, 0fA7C234C5, %f73;
	abs.f32 	%f15, %f13;
	setp.ltu.f32 	%p18, %f15, 0f47CE4780;
	mov.u32 	%r247, %r251;
	mov.f32 	%f182, %f183;
	@%p18 bra 	$L__BB0_26;
	setp.neu.f32 	%p19, %f15, 0f7F800000;
	@%p19 bra 	$L__BB0_21;
	mov.f32 	%f76, 0f00000000;
	mul.rn.f32 	%f182, %f13, %f76;
	mov.b32 	%r247, 0;
	bra.uni 	$L__BB0_26;
$L__BB0_21:
	mov.b32 	%r31, %f13;
	mov.b64 	%rd119, 0;
	mov.b32 	%r244, 0;
	mov.u64 	%rd117, __cudart_i2opi_f;
	mov.u64 	%rd118, %rd5;
$L__BB0_22:
	.pragma "nounroll";
	ld.global.nc.u32 	%r136, [%rd117];
	shl.b32 	%r137, %r31, 8;
	or.b32  	%r138, %r137, -2147483648;
	mad.wide.u32 	%rd67, %r136, %r138, %rd119;
	shr.u64 	%rd119, %rd67, 32;
	st.local.u32 	[%rd118], %rd67;
	add.s32 	%r244, %r244, 1;
	add.s64 	%rd118, %rd118, 4;
	add.s64 	%rd117, %rd117, 4;
	setp.ne.s32 	%p20, %r244, 6;
	@%p20 bra 	$L__BB0_22;
	shr.u32 	%r139, %r31, 23;
	st.local.u32 	[%rd5+24], %rd119;
	and.b32  	%r34, %r139, 31;
	and.b32  	%r140, %r139, 224;
	add.s32 	%r141, %r140, -128;
	shr.u32 	%r142, %r141, 5;
	mul.wide.u32 	%rd68, %r142, 4;
	sub.s64 	%rd22, %rd5, %rd68;
	ld.local.u32 	%r245, [%rd22+24];
	ld.local.u32 	%r246, [%rd22+20];
	setp.eq.s32 	%p21, %r34, 0;
	@%p21 bra 	$L__BB0_25;
	shf.l.wrap.b32 	%r245, %r246, %r245, %r34;
	ld.local.u32 	%r143, [%rd22+16];
	shf.l.wrap.b32 	%r246, %r143, %r246, %r34;
$L__BB0_25:
	shr.u32 	%r144, %r245, 30;
	shf.l.wrap.b32 	%r145, %r246, %r245, 2;
	shl.b32 	%r146, %r246, 2;
	shr.u32 	%r147, %r145, 31;
	add.s32 	%r148, %r147, %r144;
	neg.s32 	%r149, %r148;
	setp.lt.s32 	%p22, %r31, 0;
	selp.b32 	%r247, %r149, %r148, %p22;
	xor.b32  	%r150, %r145, %r31;
	shr.s32 	%r151, %r145, 31;
	xor.b32  	%r152, %r151, %r145;
	xor.b32  	%r153, %r151, %r146;
	cvt.u64.u32 	%rd69, %r152;
	shl.b64 	%rd70, %rd69, 32;
	cvt.u64.u32 	%rd71, %r153;
	or.b64  	%rd72, %rd70, %rd71;
	cvt.rn.f64.s64 	%fd5, %rd72;
	mul.f64 	%fd6, %fd5, 0d3BF921FB54442D19;
	cvt.rn.f32.f64 	%f74, %fd6;
	neg.f32 	%f75, %f74;
	setp.lt.s32 	%p23, %r150, 0;
	selp.f32 	%f182, %f75, %f74, %p23;
$L__BB0_26:
	setp.ltu.f32 	%p24, %f15, 0f47CE4780;
	mul.rn.f32 	%f77, %f182, %f182;
	and.b32  	%r155, %r247, 1;
	setp.eq.b32 	%p25, %r155, 1;
	selp.f32 	%f78, 0f3F800000, %f182, %p25;
	fma.rn.f32 	%f79, %f77, %f78, 0f00000000;
	fma.rn.f32 	%f80, %f77, 0f37CBAC00, 0fBAB607ED;
	selp.f32 	%f81, %f80, 0fB94D4153, %p25;
	selp.f32 	%f82, 0f3D2AAABB, 0f3C0885E4, %p25;
	fma.rn.f32 	%f83, %f81, %f77, %f82;
	selp.f32 	%f84, 0fBEFFFFFF, 0fBE2AAAA8, %p25;
	fma.rn.f32 	%f85, %f83, %f77, %f84;
	fma.rn.f32 	%f86, %f85, %f79, %f78;
	and.b32  	%r156, %r247, 2;
	setp.eq.s32 	%p26, %r156, 0;
	mov.f32 	%f87, 0f00000000;
	sub.f32 	%f88, %f87, %f86;
	selp.f32 	%f19, %f86, %f88, %p26;
	@%p24 bra 	$L__BB0_34;
	setp.neu.f32 	%p27, %f15, 0f7F800000;
	@%p27 bra 	$L__BB0_29;
	mov.f32 	%f91, 0f00000000;
	mul.rn.f32 	%f183, %f13, %f91;
	mov.b32 	%r251, 0;
	bra.uni 	$L__BB0_34;
$L__BB0_29:
	mov.b32 	%r43, %f13;
	shl.b32 	%r158, %r43, 8;
	or.b32  	%r44, %r158, -2147483648;
	mov.b64 	%rd120, 0;
	mov.b32 	%r248, 0;
$L__BB0_30:
	.pragma "nounroll";
	mul.wide.u32 	%rd74, %r248, 4;
	mov.u64 	%rd75, __cudart_i2opi_f;
	add.s64 	%rd76, %rd75, %rd74;
	ld.global.nc.u32 	%r159, [%rd76];
	mad.wide.u32 	%rd77, %r159, %r44, %rd120;
	shr.u64 	%rd120, %rd77, 32;
	add.s64 	%rd78, %rd4, %rd74;
	st.local.u32 	[%rd78], %rd77;
	add.s32 	%r248, %r248, 1;
	setp.ne.s32 	%p28, %r248, 6;
	@%p28 bra 	$L__BB0_30;
	shr.u32 	%r160, %r43, 23;
	st.local.u32 	[%rd4+24], %rd120;
	and.b32  	%r47, %r160, 31;
	and.b32  	%r161, %r160, 224;
	add.s32 	%r162, %r161, -128;
	shr.u32 	%r163, %r162, 5;
	mul.wide.u32 	%rd79, %r163, 4;
	sub.s64 	%rd25, %rd4, %rd79;
	ld.local.u32 	%r249, [%rd25+24];
	ld.local.u32 	%r250, [%rd25+20];
	setp.eq.s32 	%p29, %r47, 0;
	@%p29 bra 	$L__BB0_33;
	shf.l.wrap.b32 	%r249, %r250, %r249, %r47;
	ld.local.u32 	%r164, [%rd25+16];
	shf.l.wrap.b32 	%r250, %r164, %r250, %r47;
$L__BB0_33:
	shr.u32 	%r165, %r249, 30;
	shf.l.wrap.b32 	%r166, %r250, %r249, 2;
	shl.b32 	%r167, %r250, 2;
	shr.u32 	%r168, %r166, 31;
	add.s32 	%r169, %r168, %r165;
	neg.s32 	%r170, %r169;
	setp.lt.s32 	%p30, %r43, 0;
	selp.b32 	%r251, %r170, %r169, %p30;
	xor.b32  	%r171, %r166, %r43;
	shr.s32 	%r172, %r166, 31;
	xor.b32  	%r173, %r172, %r166;
	xor.b32  	%r174, %r172, %r167;
	cvt.u64.u32 	%rd80, %r173;
	shl.b64 	%rd81, %rd80, 32;
	cvt.u64.u32 	%rd82, %r174;
	or.b64  	%rd83, %rd81, %rd82;
	cvt.rn.f64.s64 	%fd7, %rd83;
	mul.f64 	%fd8, %fd7, 0d3BF921FB54442D19;
	cvt.rn.f32.f64 	%f89, %fd8;
	neg.f32 	%f90, %f89;
	setp.lt.s32 	%p31, %r171, 0;
	selp.f32 	%f183, %f90, %f89, %p31;
$L__BB0_34:
	add.s32 	%r176, %r251, 1;
	mul.rn.f32 	%f92, %f183, %f183;
	and.b32  	%r177, %r251, 1;
	setp.eq.b32 	%p32, %r177, 1;
	selp.f32 	%f93, %f183, 0f3F800000, %p32;
	fma.rn.f32 	%f94, %f92, %f93, 0f00000000;
	fma.rn.f32 	%f95, %f92, 0f37CBAC00, 0fBAB607ED;
	selp.f32 	%f96, 0fB94D4153, %f95, %p32;
	selp.f32 	%f97, 0f3C0885E4, 0f3D2AAABB, %p32;
	fma.rn.f32 	%f98, %f96, %f92, %f97;
	selp.f32 	%f99, 0fBE2AAAA8, 0fBEFFFFFF, %p32;
	fma.rn.f32 	%f100, %f98, %f92, %f99;
	fma.rn.f32 	%f101, %f100, %f94, %f93;
	and.b32  	%r178, %r176, 2;
	setp.eq.s32 	%p33, %r178, 0;
	mov.f32 	%f102, 0f00000000;
	sub.f32 	%f103, %f102, %f101;
	selp.f32 	%f23, %f101, %f103, %p33;
	mul.wide.s32 	%rd84, %r243, 4;
	add.s64 	%rd85, %rd1, %rd84;
	ld.global.f32 	%f24, [%rd85];
	mul.f32 	%f104, %f24, 0f3F22F983;
	cvt.rni.s32.f32 	%r259, %f104;
	cvt.rn.f32.s32 	%f105, %r259;
	fma.rn.f32 	%f106, %f105, 0fBFC90FDA, %f24;
	fma.rn.f32 	%f107, %f105, 0fB3A22168, %f106;
	fma.rn.f32 	%f185, %f105, 0fA7C234C5, %f107;
	abs.f32 	%f26, %f24;
	setp.ltu.f32 	%p34, %f26, 0f47CE4780;
	mov.u32 	%r255, %r259;
	mov.f32 	%f184, %f185;
	@%p34 bra 	$L__BB0_42;
	setp.neu.f32 	%p35, %f26, 0f7F800000;
	@%p35 bra 	$L__BB0_37;
	mov.f32 	%f110, 0f00000000;
	mul.rn.f32 	%f184, %f24, %f110;
	mov.b32 	%r255, 0;
	bra.uni 	$L__BB0_42;
$L__BB0_37:
	mov.b32 	%r57, %f24;
	mov.b64 	%rd121, 0;
	mov.b32 	%r252, 0;
$L__BB0_38:
	.pragma "nounroll";
	mul.wide.u32 	%rd87, %r252, 4;
	mov.u64 	%rd88, __cudart_i2opi_f;
	add.s64 	%rd89, %rd88, %rd87;
	ld.global.nc.u32 	%r180, [%rd89];
	shl.b32 	%r181, %r57, 8;
	or.b32  	%r182, %r181, -2147483648;
	mad.wide.u32 	%rd90, %r180, %r182, %rd121;
	shr.u64 	%rd121, %rd90, 32;
	add.s64 	%rd91, %rd3, %rd87;
	st.local.u32 	[%rd91], %rd90;
	add.s32 	%r252, %r252, 1;
	setp.ne.s32 	%p36, %r252, 6;
	@%p36 bra 	$L__BB0_38;
	shr.u32 	%r183, %r57, 23;
	st.local.u32 	[%rd3+24], %rd121;
	and.b32  	%r60, %r183, 31;
	and.b32  	%r184, %r183, 224;
	add.s32 	%r185, %r184, -128;
	shr.u32 	%r186, %r185, 5;
	mul.wide.u32 	%rd92, %r186, 4;
	sub.s64 	%rd28, %rd3, %rd92;
	ld.local.u32 	%r253, [%rd28+24];
	ld.local.u32 	%r254, [%rd28+20];
	setp.eq.s32 	%p37, %r60, 0;
	@%p37 bra 	$L__BB0_41;
	shf.l.wrap.b32 	%r253, %r254, %r253, %r60;
	ld.local.u32 	%r187, [%rd28+16];
	shf.l.wrap.b32 	%r254, %r187, %r254, %r60;
$L__BB0_41:
	shr.u32 	%r188, %r253, 30;
	shf.l.wrap.b32 	%r189, %r254, %r253, 2;
	shl.b32 	%r190, %r254, 2;
	shr.u32 	%r191, %r189, 31;
	add.s32 	%r192, %r191, %r188;
	neg.s32 	%r193, %r192;
	setp.lt.s32 	%p38, %r57, 0;
	selp.b32 	%r255, %r193, %r192, %p38;
	xor.b32  	%r194, %r189, %r57;
	shr.s32 	%r195, %r189, 31;
	xor.b32  	%r196, %r195, %r189;
	xor.b32  	%r197, %r195, %r190;
	cvt.u64.u32 	%rd93, %r196;
	shl.b64 	%rd94, %rd93, 32;
	cvt.u64.u32 	%rd95, %r197;
	or.b64  	%rd96, %rd94, %rd95;
	cvt.rn.f64.s64 	%fd9, %rd96;
	mul.f64 	%fd10, %fd9, 0d3BF921FB54442D19;
	cvt.rn.f32.f64 	%f108, %fd10;
	neg.f32 	%f109, %f108;
	setp.lt.s32 	%p39, %r194, 0;
	selp.f32 	%f184, %f109, %f108, %p39;
$L__BB0_42:
	setp.ltu.f32 	%p40, %f26, 0f47CE4780;
	mul.rn.f32 	%f111, %f184, %f184;
	and.b32  	%r199, %r255, 1;
	setp.eq.b32 	%p41, %r199, 1;
	selp.f32 	%f112, 0f3F800000, %f184, %p41;
	fma.rn.f32 	%f113, %f111, %f112, 0f00000000;
	fma.rn.f32 	%f114, %f111, 0f37CBAC00, 0fBAB607ED;
	selp.f32 	%f115, %f114, 0fB94D4153, %p41;
	selp.f32 	%f116, 0f3D2AAABB, 0f3C0885E4, %p41;
	fma.rn.f32 	%f117, %f115, %f111, %f116;
	selp.f32 	%f118, 0fBEFFFFFF, 0fBE2AAAA8, %p41;
	fma.rn.f32 	%f119, %f117, %f111, %f118;
	fma.rn.f32 	%f120, %f119, %f113, %f112;
	and.b32  	%r200, %r255, 2;
	setp.eq.s32 	%p42, %r200, 0;
	mov.f32 	%f121, 0f00000000;
	sub.f32 	%f122, %f121, %f120;
	selp.f32 	%f30, %f120, %f122, %p42;
	@%p40 bra 	$L__BB0_50;
	setp.neu.f32 	%p43, %f26, 0f7F800000;
	@%p43 bra 	$L__BB0_45;
	mov.f32 	%f125, 0f00000000;
	mul.rn.f32 	%f185, %f24, %f125;
	mov.b32 	%r259, 0;
	bra.uni 	$L__BB0_50;
$L__BB0_45:
	mov.b32 	%r69, %f24;
	mov.b64 	%rd122, 0;
	mov.b32 	%r256, 0;
$L__BB0_46:
	.pragma "nounroll";
	mul.wide.u32 	%rd98, %r256, 4;
	add.s64 	%rd100, %rd99, %rd98;
	ld.global.nc.u32 	%r202, [%rd100];
	shl.b32 	%r203, %r69, 8;
	or.b32  	%r204, %r203, -2147483648;
	mad.wide.u32 	%rd101, %r202, %r204, %rd122;
	shr.u64 	%rd122, %rd101, 32;
	add.s64 	%rd102, %rd2, %rd98;
	st.local.u32 	[%rd102], %rd101;
	add.s32 	%r256, %r256, 1;
	setp.ne.s32 	%p44, %r256, 6;
	@%p44 bra 	$L__BB0_46;
	shr.u32 	%r205, %r69, 23;
	st.local.u32 	[%rd2+24], %rd122;
	and.b32  	%r72, %r205, 31;
	and.b32  	%r206, %r205, 224;
	add.s32 	%r207, %r206, -128;
	shr.u32 	%r208, %r207, 5;
	mul.wide.u32 	%rd103, %r208, 4;
	sub.s64 	%rd31, %rd2, %rd103;
	ld.local.u32 	%r257, [%rd31+24];
	ld.local.u32 	%r258, [%rd31+20];
	setp.eq.s32 	%p45, %r72, 0;
	@%p45 bra 	$L__BB0_49;
	shf.l.wrap.b32 	%r257, %r258, %r257, %r72;
	ld.local.u32 	%r209, [%rd31+16];
	shf.l.wrap.b32 	%r258, %r209, %r258, %r72;
$L__BB0_49:
	shr.u32 	%r210, %r257, 30;
	shf.l.wrap.b32 	%r211, %r258, %r257, 2;
	shl.b32 	%r212, %r258, 2;
	shr.u32 	%r213, %r211, 31;
	add.s32 	%r214, %r213, %r210;
	neg.s32 	%r215, %r214;
	setp.lt.s32 	%p46, %r69, 0;
	selp.b32 	%r259, %r215, %r214, %p46;
	xor.b32  	%r216, %r211, %r69;
	shr.s32 	%r217, %r211, 31;
	xor.b32  	%r218, %r217, %r211;
	xor.b32  	%r219, %r217, %r212;
	cvt.u64.u32 	%rd104, %r218;
	shl.b64 	%rd105, %rd104, 32;
	cvt.u64.u32 	%rd106, %r219;
	or.b64  	%rd107, %rd105, %rd106;
	cvt.rn.f64.s64 	%fd11, %rd107;
	mul.f64 	%fd12, %fd11, 0d3BF921FB54442D19;
	cvt.rn.f32.f64 	%f123, %fd12;
	neg.f32 	%f124, %f123;
	setp.lt.s32 	%p47, %r216, 0;
	selp.f32 	%f185, %f124, %f123, %p47;
$L__BB0_50:
	add.s32 	%r222, %r259, 1;
	mul.rn.f32 	%f126, %f185, %f185;
	and.b32  	%r223, %r259, 1;
	setp.eq.b32 	%p48, %r223, 1;
	selp.f32 	%f127, %f185, 0f3F800000, %p48;
	fma.rn.f32 	%f128, %f126, %f127, 0f00000000;
	fma.rn.f32 	%f129, %f126, 0f37CBAC00, 0fBAB607ED;
	selp.f32 	%f130, 0fB94D4153, %f129, %p48;
	selp.f32 	%f131, 0f3C0885E4, 0f3D2AAABB, %p48;
	fma.rn.f32 	%f132, %f130, %f126, %f131;
	selp.f32 	%f133, 0fBE2AAAA8, 0fBEFFFFFF, %p48;
	fma.rn.f32 	%f134, %f132, %f126, %f133;
	fma.rn.f32 	%f135, %f134, %f128, %f127;
	and.b32  	%r224, %r222, 2;
	setp.eq.s32 	%p49, %r224, 0;
	mov.f32 	%f136, 0f00000000;
	sub.f32 	%f137, %f136, %f135;
	selp.f32 	%f138, %f135, %f137, %p49;
	mul.f32 	%f139, %f138, %f138;
	mul.f32 	%f140, %f19, %f139;
	mul.f32 	%f141, %f8, %f30;
	mul.f32 	%f142, %f12, %f138;
	mul.f32 	%f143, %f23, %f142;
	sub.f32 	%f144, %f141, %f143;
	mul.f32 	%f145, %f144, %f144;
	fma.rn.f32 	%f146, %f19, %f140, %f145;
	sqrt.rn.f32 	%f147, %f146;
	mul.f32 	%f148, %f8, %f138;
	mul.f32 	%f149, %f23, %f148;
	fma.rn.f32 	%f150, %f12, %f30, %f149;
	abs.f32 	%f151, %f150;
	abs.f32 	%f152, %f147;
	setp.gt.f32 	%p50, %f152, %f151;
	selp.f32 	%f153, %f152, %f151, %p50;
	selp.f32 	%f154, %f151, %f152, %p50;
	div.rn.f32 	%f155, %f154, %f153;
	mul.f32 	%f156, %f155, %f155;
	fma.rn.f32 	%f157, %f156, 0f3B33710B, 0fBC807748;
	fma.rn.f32 	%f158, %f157, %f156, 0f3D2CDAB2;
	fma.rn.f32 	%f159, %f158, %f156, 0fBD992D10;
	fma.rn.f32 	%f160, %f159, %f156, 0f3DD9EA6C;
	fma.rn.f32 	%f161, %f160, %f156, 0fBE117CB1;
	fma.rn.f32 	%f162, %f161, %f156, 0f3E4CBCE0;
	fma.rn.f32 	%f163, %f162, %f156, 0fBEAAAA7D;
	mul.f32 	%f164, %f156, %f163;
	fma.rn.f32 	%f165, %f164, %f155, %f155;
	neg.f32 	%f166, %f165;
	fma.rn.f32 	%f167, 0f3F6EE581, 0f3FD774EB, %f166;
	selp.f32 	%f168, %f167, %f165, %p50;
	selp.f32 	%f169, 0f3F6EE581, 0f3FEEE581, %p50;
	selp.f32 	%f170, %f165, %f166, %p50;
	mov.b32 	%r225, %f150;
	fma.rn.f32 	%f171, %f169, 0f3FD774EB, %f170;
	setp.lt.s32 	%p51, %r225, 0;
	selp.f32 	%f172, %f171, %f168, %p51;
	add.f32 	%f173, %f152, %f151;
	setp.eq.f32 	%p52, %f153, 0f00000000;
	selp.f32 	%f174, 0f40490FDB, 0f00000000, %p51;
	setp.eq.f32 	%p53, %f151, %f152;
	selp.f32 	%f175, 0f4016CBE4, 0f3F490FDB, %p51;
	selp.f32 	%f176, %f175, %f172, %p53;
	selp.f32 	%f177, %f174, %f176, %p52;
	abs.f32 	%f178, %f173;
	setp.nan.f32 	%p54, %f178, %f178;
	copysign.f32 	%f179, %f147, %f177;
	selp.f32 	%f34, %f173, %f179, %p54;
	setp.lt.f32 	%p55, %f34, 0f00000000;
	mov.b32 	%r260, 0;
	@%p55 bra 	$L__BB0_53;
	setp.ge.f32 	%p56, %f34, 0f40600000;
	mov.b32 	%r260, 501;
	@%p56 bra 	$L__BB0_53;
	cvt.f64.f32 	%fd13, %f34;
	mul.f64 	%fd14, %fd13, 0d407F400000000000;
	div.rn.f64 	%fd15, %fd14, 0d400C000000000000;
	add.f64 	%fd16, %fd15, 0d3FF0000000000000;
	cvt.rzi.s32.f64 	%r260, %fd16;
$L__BB0_53:
	ld.param.u64 	%rd112, [_Z8distancePfS_iiPi_param_4];
	mov.u32 	%r227, %ctaid.x;
	mov.u32 	%r228, %ntid.x;
	mov.u32 	%r229, %tid.x;
	mad.lo.s32 	%r230, %r227, %r228, %r229;
	mad.lo.s32 	%r231, %r230, 502, %r260;
	cvta.to.global.u64 	%rd108, %rd112;
	mul.wide.s32 	%rd109, %r231, 4;
	add.s64 	%rd110, %rd108, %rd109;
	ld.global.u32 	%r232, [%rd110];
	add.s32 	%r233, %r232, 1;
	st.global.u32 	[%rd110], %r233;
$L__BB0_54:
	add.s32 	%r83, %r243, 1;
	setp.ne.s32 	%p57, %r243, %r28;
	mov.u32 	%r243, %r83;
	@%p57 bra 	$L__BB0_17;
	ret;

}


// ===== COMPILED SASS (sm_100) =====

	.target	sm_100

	.elftype	@"ET_EXEC"


//--------------------- .note.nv.tkinfo           --------------------------
	.section	.note.nv.tkinfo,"",@"SHT_NOTE"
	.sectionflags	@"SHF_NOTE_NV_TKINFO"
	.tkinfo
        /*0018*/ 	.word	0x00000002
        /*0030*/ 	.string	""
        /*0030*/ 	.string	"ptxas"
        /*0030*/ 	.string	"Cuda compilation tools, release 13.0, V13.0.88"
        /*0030*/ 	.string	"Build cuda_13.0.r13.0/compiler.36424714_0"
        /*0030*/ 	.string	"-arch sm_100 -m 64 "



//--------------------- .note.nv.cuinfo           --------------------------
	.section	.note.nv.cuinfo,"",@"SHT_NOTE"
	.sectionflags	@"SHF_NOTE_NV_CUINFO"
        /*0018*/ 	.short	0x0002
        /*001a*/ 	.short	0x0064
        /*001c*/ 	.short	0x0082
	.zero		2


//--------------------- .nv.info                  --------------------------
	.section	.nv.info,"",@"SHT_CUDA_INFO"
	.align	4


	//----- nvinfo : EIATTR_REGCOUNT
	.align		4
        /*0000*/ 	.byte	0x04, 0x2f
        /*0002*/ 	.short	(.L_2 - .L_1)
	.align		4
.L_1:
        /*0004*/ 	.word	index@(_Z8distancePfS_iiPi)
        /*0008*/ 	.word	0x0000001e


	//----- nvinfo : EIATTR_FRAME_SIZE
	.align		4
.L_2:
        /*000c*/ 	.byte	0x04, 0x11
        /*000e*/ 	.short	(.L_4 - .L_3)
	.align		4
.L_3:
        /*0010*/ 	.word	index@($__internal_2_$__cuda_sm3x_div_rn_noftz_f32_slowpath)
        /*0014*/ 	.word	0x00000020


	//----- nvinfo : EIATTR_FRAME_SIZE
	.align		4
.L_4:
        /*0018*/ 	.byte	0x04, 0x11
        /*001a*/ 	.short	(.L_6 - .L_5)
	.align		4
.L_5:
        /*001c*/ 	.word	index@($__internal_1_$__cuda_sm20_sqrt_rn_f32_slowpath)
        /*0020*/ 	.word	0x00000020


	//----- nvinfo : EIATTR_FRAME_SIZE
	.align		4
.L_6:
        /*0024*/ 	.byte	0x04, 0x11
        /*0026*/ 	.short	(.L_8 - .L_7)
	.align		4
.L_7:
        /*0028*/ 	.word	index@($__internal_0_$__cuda_sm20_div_rn_f64_full)
        /*002c*/ 	.word	0x00000020


	//----- nvinfo : EIATTR_FRAME_SIZE
	.align		4
.L_8:
        /*0030*/ 	.byte	0x04, 0x11
        /*0032*/ 	.short	(.L_10 - .L_9)
	.align		4
.L_9:
        /*0034*/ 	.word	index@(_Z8distancePfS_iiPi)
        /*0038*/ 	.word	0x00000020


	//----- nvinfo : EIATTR_MIN_STACK_SIZE
	.align		4
.L_10:
        /*003c*/ 	.byte	0x04, 0x12
        /*003e*/ 	.short	(.L_12 - .L_11)
	.align		4
.L_11:
        /*0040*/ 	.word	index@(_Z8distancePfS_iiPi)
        /*0044*/ 	.word	0x00000020
.L_12:


//--------------------- .nv.compat                --------------------------
	.section	.nv.compat,"",@"SHT_CUDA_COMPAT_INFO"
	.align	4
        /*0000*/ 	.byte	0x02, 0x09, 0x00, 0x00, 0x02, 0x02, 0x01, 0x00, 0x02, 0x05, 0x05, 0x00, 0x03, 0x07, 0x01, 0x01
        /*0010*/ 	.byte	0x02, 0x03, 0x00, 0x00, 0x02, 0x06, 0x01, 0x00, 0x04, 0x0b, 0x08, 0x00, 0x01, 0x00, 0x00, 0x00
        /*0020*/ 	.byte	0x00, 0x00, 0x00, 0x00


//--------------------- .nv.info._Z8distancePfS_iiPi --------------------------
	.section	.nv.info._Z8distancePfS_iiPi,"",@"SHT_CUDA_INFO"
	.sectionflags	@""
	.align	4


	//----- nvinfo : EIATTR_CUDA_API_VERSION
	.align		4
        /*0000*/ 	.byte	0x04, 0x37
        /*0002*/ 	.short	(.L_14 - .L_13)
.L_13:
        /*0004*/ 	.word	0x00000082


	//----- nvinfo : EIATTR_KPARAM_INFO
	.align		4
.L_14:
        /*0008*/ 	.byte	0x04, 0x17
        /*000a*/ 	.short	(.L_16 - .L_15)
.L_15:
        /*000c*/ 	.word	0x00000000
        /*0010*/ 	.short	0x0004
        /*0012*/ 	.short	0x0018
        /*0014*/ 	.byte	0x00, 0xf5, 0x21, 0x00


	//----- nvinfo : EIATTR_KPARAM_INFO
	.align		4
.L_16:
        /*0018*/ 	.byte	0x04, 0x17
        /*001a*/ 	.short	(.L_18 - .L_17)
.L_17:
        /*001c*/ 	.word	0x00000000
        /*0020*/ 	.short	0x0003
        /*0022*/ 	.short	0x0014
        /*0024*/ 	.byte	0x00, 0xf0, 0x11, 0x00


	//----- nvinfo : EIATTR_KPARAM_INFO
	.align		4
.L_18:
        /*0028*/ 	.byte	0x04, 0x17
        /*002a*/ 	.short	(.L_20 - .L_19)
.L_19:
        /*002c*/ 	.word	0x00000000
        /*0030*/ 	.short	0x0002
        /*0032*/ 	.short	0x0010
        /*0034*/ 	.byte	0x00, 0xf0, 0x11, 0x00


	//----- nvinfo : EIATTR_KPARAM_INFO
	.align		4
.L_20:
        /*0038*/ 	.byte	0x04, 0x17
        /*003a*/ 	.short	(.L_22 - .L_21)
.L_21:
        /*003c*/ 	.word	0x00000000
        /*0040*/ 	.short	0x0001
        /*0042*/ 	.short	0x0008
        /*0044*/ 	.byte	0x00, 0xf5, 0x21, 0x00


	//----- nvinfo : EIATTR_KPARAM_INFO
	.align		4
.L_22:
        /*0048*/ 	.byte	0x04, 0x17
        /*004a*/ 	.short	(.L_24 - .L_23)
.L_23:
        /*004c*/ 	.word	0x00000000
        /*0050*/ 	.short	0x0000
        /*0052*/ 	.short	0x0000
        /*0054*/ 	.byte	0x00, 0xf5, 0x21, 0x00


	//----- nvinfo : EIATTR_SPARSE_MMA_MASK
	.align		4
.L_24:
        /*0058*/ 	.byte	0x03, 0x50
        /*005a*/ 	.short	0x0000


	//----- nvinfo : EIATTR_MAXREG_COUNT
	.align		4
        /*005c*/ 	.byte	0x03, 0x1b
        /*005e*/ 	.short	0x00ff


	//----- nvinfo : EIATTR_MERCURY_ISA_VERSION
	.align		4
        /*0060*/ 	.byte	0x03, 0x5f
        /*0062*/ 	.short	0x0101


	//----- nvinfo : EIATTR_VRC_CTA_INIT_COUNT
	.align		4
        /*0064*/ 	.byte	0x02, 0x4a
	.zero		1
	.zero		1


	//----- nvinfo : EIATTR_EXIT_INSTR_OFFSETS
	.align		4
        /*0068*/ 	.byte	0x04, 0x1c
        /*006a*/ 	.short	(.L_26 - .L_25)


	//   ....[0]....
.L_25:
        /*006c*/ 	.word	0x00002520


	//----- nvinfo : EIATTR_CRS_STACK_SIZE
	.align		4
.L_26:
        /*0070*/ 	.byte	0x04, 0x1e
        /*0072*/ 	.short	(.L_28 - .L_27)
.L_27:
        /*0074*/ 	.word	0x00000000


	//----- nvinfo : EIATTR_CBANK_PARAM_SIZE
	.align		4
.L_28:
        /*0078*/ 	.byte	0x03, 0x19
        /*007a*/ 	.short	0x0020


	//----- nvinfo : EIATTR_PARAM_CBANK
	.align		4
        /*007c*/ 	.byte	0x04, 0x0a
        /*007e*/ 	.short	(.L_30 - .L_29)
	.align		4
.L_29:
        /*0080*/ 	.word	index@(.nv.constant0._Z8distancePfS_iiPi)
        /*0084*/ 	.short	0x0380
        /*0086*/ 	.short	0x0020


	//----- nvinfo : EIATTR_SW_WAR
	.align		4
.L_30:
        /*0088*/ 	.byte	0x04, 0x36
        /*008a*/ 	.short	(.L_32 - .L_31)
.L_31:
        /*008c*/ 	.word	0x00000008
.L_32:


//--------------------- .nv.callgraph             --------------------------
	.section	.nv.callgraph,"",@"SHT_CUDA_CALLGRAPH"
	.align	4
	.sectionentsize	8
	.align		4
        /*0000*/ 	.word	0x00000000
	.align		4
        /*0004*/ 	.word	0xffffffff
	.align		4
        /*0008*/ 	.word	0x00000000
	.align		4
        /*000c*/ 	.word	0xfffffffe
	.align		4
        /*0010*/ 	.word	0x00000000
	.align		4
        /*0014*/ 	.word	0xfffffffd
	.align		4
        /*0018*/ 	.word	0x00000000
	.align		4
        /*001c*/ 	.word	0xfffffffc


//--------------------- .nv.constant4             --------------------------
	.section	.nv.constant4,"a",@progbits
	.align	8
	.align		8
.nv.constant4:
        /*0000*/ 	.dword	__cudart_i2opi_f


//--------------------- .text._Z8distancePfS_iiPi --------------------------
	.section	.text._Z8distancePfS_iiPi,"ax",@progbits
	.align	128
        .global         _Z8distancePfS_iiPi
        .type           _Z8distancePfS_iiPi,@function
        .size           _Z8distancePfS_iiPi,(.L_x_47 - _Z8distancePfS_iiPi)
        .other          _Z8distancePfS_iiPi,@"STO_CUDA_ENTRY STV_DEFAULT"
_Z8distancePfS_iiPi:
.text._Z8distancePfS_iiPi:
[----:B------:R-:W0:Y:S01]  /*0000*/  LDC R1, c[0x0][0x37c] ;  /* 0x0000df00ff017b82 */ /* 0x000e220000000800 */
[----:B------:R-:W1:Y:S07]  /*0010*/  S2R R3, SR_TID.X ;  /* 0x0000000000037919 */ /* 0x000e6e0000002100 */
[----:B------:R-:W1:Y:S01]  /*0020*/  S2UR UR4, SR_CTAID.X ;  /* 0x00000000000479c3 */ /* 0x000e620000002500 */
[----:B------:R-:W2:Y:S01]  /*0030*/  LDCU UR5, c[0x0][0x390] ;  /* 0x00007200ff0577ac */ /* 0x000ea20008000800 */
[----:B0-----:R-:W-:Y:S01]  /*0040*/  VIADD R1, R1, 0xffffffe0 ;  /* 0xffffffe001017836 */ /* 0x001fe20000000000 */
[----:B------:R-:W0:Y:S05]  /*0050*/  LDCU.64 UR6, c[0x0][0x358] ;  /* 0x00006b00ff0677ac */ /* 0x000e2a0008000a00 */
[----:B------:R-:W1:Y:S08]  /*0060*/  LDC R8, c[0x0][0x360] ;  /* 0x0000d800ff087b82 */ /* 0x000e700000000800 */
[----:B------:R-:W3:Y:S01]  /*0070*/  LDC.64 R4, c[0x0][0x388] ;  /* 0x0000e200ff047b82 */ /* 0x000ee20000000a00 */
[----:B-1----:R-:W-:-:S07]  /*0080*/  IMAD R8, R8, UR4, R3 ;  /* 0x0000000408087c24 */ /* 0x002fce000f8e0203 */
[----:B------:R-:W1:Y:S01]  /*0090*/  LDC.64 R2, c[0x0][0x380] ;  /* 0x0000e000ff027b82 */ /* 0x000e620000000a00 */
[----:B--2---:R-:W-:-:S04]  /*00a0*/  VIADD R8, R8, UR5 ;  /* 0x0000000508087c36 */ /* 0x004fc80008000000 */
[----:B---3--:R-:W-:-:S05]  /*00b0*/  IMAD.WIDE R4, R8, 0x4, R4 ;  /* 0x0000000408047825 */ /* 0x008fca00078e0204 */
[----:B0-----:R-:W2:Y:S01]  /*00c0*/  LDG.E R11, desc[UR6][R4.64] ;  /* 0x00000006040b7981 */ /* 0x001ea2000c1e1900 */
[----:B-1----:R-:W-:-:S05]  /*00d0*/  IMAD.WIDE R2, R8, 0x4, R2 ;  /* 0x0000000408027825 */ /* 0x002fca00078e0202 */
[----:B------:R0:W5:Y:S01]  /*00e0*/  LDG.E R9, desc[UR6][R2.64] ;  /* 0x0000000602097981 */ /* 0x000162000c1e1900 */
[----:B------:R-:W-:Y:S01]  /*00f0*/  BSSY.RECONVERGENT B0, `(.L_x_0) ;  /* 0x0000042000007945 */ /* 0x000fe20003800200 */
[C---:B--2---:R-:W-:Y:S01]  /*0100*/  FMUL R0, R11.reuse, 0.63661974668502807617 ;  /* 0x3f22f9830b007820 */ /* 0x044fe20000400000 */
[----:B------:R-:W-:-:S05]  /*0110*/  FSETP.GE.AND P0, PT, |R11|, 105615, PT ;  /* 0x47ce47800b00780b */ /* 0x000fca0003f06200 */
[----:B------:R-:W1:Y:S02]  /*0120*/  F2I.NTZ R0, R0 ;  /* 0x0000000000007305 */ /* 0x000e640000203100 */
[----:B-1----:R-:W-:Y:S01]  /*0130*/  I2FP.F32.S32 R12, R0 ;  /* 0x00000000000c7245 */ /* 0x002fe20000201400 */
[----:B------:R-:W-:-:S04]  /*0140*/  IMAD.MOV.U32 R15, RZ, RZ, R0 ;  /* 0x000000ffff0f7224 */ /* 0x000fc800078e0000 */
[----:B------:R-:W-:-:S04]  /*0150*/  FFMA R7, R12, -1.5707962512969970703, R11 ;  /* 0xbfc90fda0c077823 */ /* 0x000fc8000000000b */
[----:B------:R-:W-:-:S04]  /*0160*/  FFMA R7, R12, -7.5497894158615963534e-08, R7 ;  /* 0xb3a221680c077823 */ /* 0x000fc80000000007 */
[----:B------:R-:W-:-:S04]  /*0170*/  FFMA R12, R12, -5.3903029534742383927e-15, R7 ;  /* 0xa7c234c50c0c7823 */ /* 0x000fc80000000007 */
[----:B------:R-:W-:Y:S01]  /*0180*/  IMAD.MOV.U32 R6, RZ, RZ, R12 ;  /* 0x000000ffff067224 */ /* 0x000fe200078e000c */
[----:B0-----:R-:W-:Y:S06]  /*0190*/  @!P0 BRA `(.L_x_1) ;  /* 0x0000000000dc8947 */ /* 0x001fec0003800000 */
[----:B------:R-:W-:-:S13]  /*01a0*/  FSETP.NEU.AND P1, PT, |R11|, +INF , PT ;  /* 0x7f8000000b00780b */ /* 0x000fda0003f2d200 */
[----:B------:R-:W-:Y:S01]  /*01b0*/  @!P1 FMUL R6, RZ, R11 ;  /* 0x0000000bff069220 */ /* 0x000fe20000400000 */
[----:B------:R-:W-:Y:S01]  /*01c0*/  @!P1 IMAD.MOV.U32 R0, RZ, RZ, RZ ;  /* 0x000000ffff009224 */ /* 0x000fe200078e00ff */
[----:B------:R-:W-:Y:S06]  /*01d0*/  @!P1 BRA `(.L_x_1) ;  /* 0x0000000000cc9947 */ /* 0x000fec0003800000 */
[----:B------:R-:W-:Y:S01]  /*01e0*/  IMAD.SHL.U32 R2, R11, 0x100, RZ ;  /* 0x000001000b027824 */ /* 0x000fe200078e00ff */
[----:B------:R-:W0:Y:S01]  /*01f0*/  LDCU.64 UR8, c[0x4][URZ] ;  /* 0x01000000ff0877ac */ /* 0x000e220008000a00 */
[----:B------:R-:W-:Y:S02]  /*0200*/  IMAD.MOV.U32 R4, RZ, RZ, RZ ;  /* 0x000000ffff047224 */ /* 0x000fe400078e00ff */
[----:B------:R-:W-:Y:S01]  /*0210*/  IMAD.MOV.U32 R0, RZ, RZ, R1 ;  /* 0x000000ffff007224 */ /* 0x000fe200078e0001 */
[----:B------:R-:W-:Y:S01]  /*0220*/  LOP3.LUT R5, R2, 0x80000000, RZ, 0xfc, !PT ;  /* 0x8000000002057812 */ /* 0x000fe200078efcff */
[----:B------:R-:W-:Y:S01]  /*0230*/  UMOV UR5, URZ ;  /* 0x000000ff00057c82 */ /* 0x000fe20008000000 */
[----:B------:R-:W-:-:S05]  /*0240*/  UMOV UR4, URZ ;  /* 0x000000ff00047c82 */ /* 0x000fca0008000000 */
.L_x_2:
[----:B0-----:R-:W-:Y:S02]  /*0250*/  IMAD.U32 R6, RZ, RZ, UR8 ;  /* 0x00000008ff067e24 */ /* 0x001fe4000f8e00ff */
[----:B------:R-:W-:-:S05]  /*0260*/  IMAD.U32 R7, RZ, RZ, UR9 ;  /* 0x00000009ff077e24 */ /* 0x000fca000f8e00ff */
[----:B------:R-:W2:Y:S01]  /*0270*/  LDG.E.CONSTANT R2, desc[UR6][R6.64] ;  /* 0x0000000606027981 */ /* 0x000ea2000c1e9900 */
[----:B------:R-:W-:Y:S02]  /*0280*/  UIADD3 UR8, UP0, UPT, UR8, 0x4, URZ ;  /* 0x0000000408087890 */ /* 0x000fe4000ff1e0ff */
[----:B------:R-:W-:Y:S02]  /*0290*/  UIADD3 UR4, UPT, UPT, UR4, 0x1, URZ ;  /* 0x0000000104047890 */ /* 0x000fe4000fffe0ff */
[----:B------:R-:W-:Y:S02]  /*02a0*/  UIADD3.X UR9, UPT, UPT, URZ, UR9, URZ, UP0, !UPT ;  /* 0x00000009ff097290 */ /* 0x000fe400087fe4ff */
[----:B------:R-:W-:Y:S01]  /*02b0*/  UISETP.NE.AND UP0, UPT, UR4, 0x6, UPT ;  /* 0x000000060400788c */ /* 0x000fe2000bf05270 */
[----:B--2---:R-:W-:-:S03]  /*02c0*/  IMAD.WIDE.U32 R2, R2, R5, RZ ;  /* 0x0000000502027225 */ /* 0x004fc600078e00ff */
[----:B------:R-:W-:-:S04]  /*02d0*/  IADD3 R13, P1, PT, R2, R4, RZ ;  /* 0x00000004020d7210 */ /* 0x000fc80007f3e0ff */
[----:B------:R-:W-:Y:S01]  /*02e0*/  IADD3.X R4, PT, PT, R3, UR5, RZ, P1, !PT ;  /* 0x0000000503047c10 */ /* 0x000fe20008ffe4ff */
[----:B------:R0:W-:Y:S02]  /*02f0*/  STL [R0], R13 ;  /* 0x0000000d00007387 */ /* 0x0001e40000100800 */
[----:B0-----:R-:W-:Y:S01]  /*0300*/  VIADD R0, R0, 0x4 ;  /* 0x0000000400007836 */ /* 0x001fe20000000000 */
[----:B------:R-:W-:Y:S06]  /*0310*/  BRA.U UP0, `(.L_x_2) ;  /* 0xfffffffd00cc7547 */ /* 0x000fec000b83ffff */
[----:B------:R-:W-:Y:S01]  /*0320*/  SHF.R.U32.HI R6, RZ, 0x17, R11 ;  /* 0x00000017ff067819 */ /* 0x000fe2000001160b */
[----:B------:R0:W-:Y:S03]  /*0330*/  STL [R1+0x18], R4 ;  /* 0x0000180401007387 */ /* 0x0001e60000100800 */
[C---:B------:R-:W-:Y:S02]  /*0340*/  LOP3.LUT R0, R6.reuse, 0xe0, RZ, 0xc0, !PT ;  /* 0x000000e006007812 */ /* 0x040fe400078ec0ff */
[----:B------:R-:W-:-:S03]  /*0350*/  LOP3.LUT P1, RZ, R6, 0x1f, RZ, 0xc0, !PT ;  /* 0x0000001f06ff7812 */ /* 0x000fc6000782c0ff */
[----:B------:R-:W-:-:S05]  /*0360*/  VIADD R0, R0, 0xffffff80 ;  /* 0xffffff8000007836 */ /* 0x000fca0000000000 */
[----:B------:R-:W-:-:S05]  /*0370*/  SHF.R.U32.HI R0, RZ, 0x5, R0 ;  /* 0x00000005ff007819 */ /* 0x000fca0000011600 */
[----:B------:R-:W-:-:S05]  /*0380*/  IMAD R10, R0, -0x4, R1 ;  /* 0xfffffffc000a7824 */ /* 0x000fca00078e0201 */
[----:B------:R-:W2:Y:S04]  /*0390*/  LDL R3, [R10+0x18] ;  /* 0x000018000a037983 */ /* 0x000ea80000100800 */
[----:B------:R-:W2:Y:S04]  /*03a0*/  LDL R2, [R10+0x14] ;  /* 0x000014000a027983 */ /* 0x000ea80000100800 */
[----:B------:R-:W3:Y:S01]  /*03b0*/  @P1 LDL R5, [R10+0x10] ;  /* 0x000010000a051983 */ /* 0x000ee20000100800 */
[----:B------:R-:W-:Y:S01]  /*03c0*/  LOP3.LUT R0, R6, 0x1f, RZ, 0xc0, !PT ;  /* 0x0000001f06007812 */ /* 0x000fe200078ec0ff */
[----:B------:R-:W-:Y:S01]  /*03d0*/  UMOV UR4, 0x54442d19 ;  /* 0x54442d1900047882 */ /* 0x000fe20000000000 */
[----:B------:R-:W-:-:S02]  /*03e0*/  UMOV UR5, 0x3bf921fb ;  /* 0x3bf921fb00057882 */ /* 0x000fc40000000000 */
[-C--:B--2---:R-:W-:Y:S02]  /*03f0*/  @P1 SHF.L.W.U32.HI R3, R2, R0.reuse, R3 ;  /* 0x0000000002031219 */ /* 0x084fe40000010e03 */
[----:B---3--:R-:W-:Y:S02]  /*0400*/  @P1 SHF.L.W.U32.HI R2, R5, R0, R2 ;  /* 0x0000000005021219 */ /* 0x008fe40000010e02 */
[----:B------:R-:W-:Y:S02]  /*0410*/  ISETP.GE.AND P1, PT, R11, RZ, PT ;  /* 0x000000ff0b00720c */ /* 0x000fe40003f26270 */
[C-C-:B------:R-:W-:Y:S01]  /*0420*/  SHF.L.W.U32.HI R0, R2.reuse, 0x2, R3.reuse ;  /* 0x0000000202007819 */ /* 0x140fe20000010e03 */
[----:B------:R-:W-:Y:S01]  /*0430*/  IMAD.SHL.U32 R2, R2, 0x4, RZ ;  /* 0x0000000402027824 */ /* 0x000fe200078e00ff */
[----:B------:R-:W-:Y:S02]  /*0440*/  SHF.R.U32.HI R3, RZ, 0x1e, R3 ;  /* 0x0000001eff037819 */ /* 0x000fe40000011603 */
[----:B------:R-:W-:-:S04]  /*0450*/  SHF.R.S32.HI R5, RZ, 0x1f, R0 ;  /* 0x0000001fff057819 */ /* 0x000fc80000011400 */
[C---:B------:R-:W-:Y:S02]  /*0460*/  LOP3.LUT R6, R5.reuse, R2, RZ, 0x3c, !PT ;  /* 0x0000000205067212 */ /* 0x040fe400078e3cff */
[----:B------:R-:W-:Y:S02]  /*0470*/  LOP3.LUT R7, R5, R0, RZ, 0x3c, !PT ;  /* 0x0000000005077212 */ /* 0x000fe400078e3cff */
[C---:B------:R-:W-:Y:S02]  /*0480*/  LOP3.LUT R2, R0.reuse, R11, RZ, 0x3c, !PT ;  /* 0x0000000b00027212 */ /* 0x040fe400078e3cff */
[----:B------:R-:W-:Y:S02]  /*0490*/  LEA.HI R0, R0, R3, RZ, 0x1 ;  /* 0x0000000300007211 */ /* 0x000fe400078f08ff */
[----:B------:R-:W0:Y:S01]  /*04a0*/  I2F.F64.S64 R6, R6 ;  /* 0x0000000600067312 */ /* 0x000e220000301c00 */
[----:B------:R-:W-:Y:S02]  /*04b0*/  ISETP.GE.AND P2, PT, R2, RZ, PT ;  /* 0x000000ff0200720c */ /* 0x000fe40003f46270 */
[----:B------:R-:W-:-:S04]  /*04c0*/  IMAD.MOV R2, RZ, RZ, -R0 ;  /* 0x000000ffff027224 */ /* 0x000fc800078e0a00 */
[----:B------:R-:W-:Y:S01]  /*04d0*/  @!P1 IMAD.MOV.U32 R0, RZ, RZ, R2 ;  /* 0x000000ffff009224 */ /* 0x000fe200078e0002 */
[----:B0-----:R-:W-:-:S10]  /*04e0*/  DMUL R4, R6, UR4 ;  /* 0x0000000406047c28 */ /* 0x001fd40008000000 */
[----:B------:R-:W0:Y:S02]  /*04f0*/  F2F.F32.F64 R4, R4 ;  /* 0x0000000400047310 */ /* 0x000e240000301000 */
[----:B0-----:R-:W-:-:S07]  /*0500*/  FSEL R6, -R4, R4, !P2 ;  /* 0x0000000404067208 */ /* 0x001fce0005000100 */
.L_x_1:
[----:B------:R-:W-:Y:S05]  /*0510*/  BSYNC.RECONVERGENT B0 ;  /* 0x0000000000007941 */ /* 0x000fea0003800200 */
.L_x_0:
[----:B------:R-:W-:Y:S02]  /*0520*/  IMAD.MOV.U32 R5, RZ, RZ, 0x37cbac00 ;  /* 0x37cbac00ff057424 */ /* 0x000fe400078e00ff */
[----:B------:R-:W-:Y:S01]  /*0530*/  FMUL R2, R6, R6 ;  /* 0x0000000606027220 */ /* 0x000fe20000400000 */
[----:B------:R-:W-:Y:S01]  /*0540*/  LOP3.LUT R4, R0, 0x1, RZ, 0xc0, !PT ;  /* 0x0000000100047812 */ /* 0x000fe200078ec0ff */
[----:B------:R-:W-:Y:S01]  /*0550*/  IMAD.MOV.U32 R7, RZ, RZ, 0x3c0885e4 ;  /* 0x3c0885e4ff077424 */ /* 0x000fe200078e00ff */
[----:B------:R-:W-:Y:S01]  /*0560*/  BSSY.RECONVERGENT B0, `(.L_x_3) ;  /* 0x0000043000007945 */ /* 0x000fe20003800200 */
[----:B------:R-:W-:Y:S01]  /*0570*/  FFMA R3, R2, R5, -0.0013887860113754868507 ;  /* 0xbab607ed02037423 */ /* 0x000fe20000000005 */
[----:B------:R-:W-:Y:S01]  /*0580*/  ISETP.NE.U32.AND P1, PT, R4, 0x1, PT ;  /* 0x000000010400780c */ /* 0x000fe20003f25070 */
[----:B------:R-:W-:Y:S02]  /*0590*/  VIADD R0, R0, 0x1 ;  /* 0x0000000100007836 */ /* 0x000fe40000000000 */
[----:B------:R-:W-:Y:S01]  /*05a0*/  IMAD.MOV.U32 R14, RZ, RZ, 0x3e2aaaa8 ;  /* 0x3e2aaaa8ff0e7424 */ /* 0x000fe200078e00ff */
[----:B------:R-:W-:-:S02]  /*05b0*/  FSEL R3, R3, -0.00019574658654164522886, P1 ;  /* 0xb94d415303037808 */ /* 0x000fc40000800000 */
[----:B------:R-:W-:Y:S02]  /*05c0*/  FSEL R13, R7, 0.041666727513074874878, !P1 ;  /* 0x3d2aaabb070d7808 */ /* 0x000fe40004800000 */
[----:B------:R-:W-:Y:S02]  /*05d0*/  LOP3.LUT P2, RZ, R0, 0x2, RZ, 0xc0, !PT ;  /* 0x0000000200ff7812 */ /* 0x000fe4000784c0ff */
[----:B------:R-:W-:Y:S01]  /*05e0*/  FSEL R10, R6, 1, !P1 ;  /* 0x3f800000060a7808 */ /* 0x000fe20004800000 */
[----:B------:R-:W-:Y:S01]  /*05f0*/  FFMA R13, R2, R3, R13 ;  /* 0x00000003020d7223 */ /* 0x000fe2000000000d */
[----:B------:R-:W-:-:S03]  /*0600*/  FSEL R0, -R14, -0.4999999701976776123, !P1 ;  /* 0xbeffffff0e007808 */ /* 0x000fc60004800100 */
[C---:B------:R-:W-:Y:S02]  /*0610*/  FFMA R3, R2.reuse, R10, RZ ;  /* 0x0000000a02037223 */ /* 0x040fe400000000ff */
[----:B------:R-:W-:-:S04]  /*0620*/  FFMA R0, R2, R13, R0 ;  /* 0x0000000d02007223 */ /* 0x000fc80000000000 */
[----:B------:R-:W-:-:S04]  /*0630*/  FFMA R10, R3, R0, R10 ;  /* 0x00000000030a7223 */ /* 0x000fc8000000000a */
[----:B------:R-:W-:Y:S01]  /*0640*/  @P2 FADD R10, RZ, -R10 ;  /* 0x8000000aff0a2221 */ /* 0x000fe20000000000 */
[----:B------:R-:W-:Y:S06]  /*0650*/  @!P0 BRA `(.L_x_4) ;  /* 0x0000000000cc8947 */ /* 0x000fec0003800000 */
[----:B------:R-:W-:-:S13]  /*0660*/  FSETP.NEU.AND P0, PT, |R11|, +INF , PT ;  /* 0x7f8000000b00780b */ /* 0x000fda0003f0d200 */
[----:B------:R-:W-:Y:S01]  /*0670*/  @!P0 FMUL R12, RZ, R11 ;  /* 0x0000000bff0c8220 */ /* 0x000fe20000400000 */
[----:B------:R-:W-:Y:S01]  /*0680*/  @!P0 IMAD.MOV.U32 R15, RZ, RZ, RZ ;  /* 0x000000ffff0f8224 */ /* 0x000fe200078e00ff */
[----:B------:R-:W-:Y:S06]  /*0690*/  @!P0 BRA `(.L_x_4) ;  /* 0x0000000000bc8947 */ /* 0x000fec0003800000 */
[----:B------:R-:W0:Y:S01]  /*06a0*/  LDC.64 R2, c[0x4][RZ] ;  /* 0x01000000ff027b82 */ /* 0x000e220000000a00 */
[----:B------:R-:W-:Y:S01]  /*06b0*/  IMAD.SHL.U32 R4, R11, 0x100, RZ ;  /* 0x000001000b047824 */ /* 0x000fe200078e00ff */
[----:B------:R-:W-:Y:S01]  /*06c0*/  UMOV UR4, URZ ;  /* 0x000000ff00047c82 */ /* 0x000fe20008000000 */
[----:B------:R-:W-:Y:S02]  /*06d0*/  IMAD.MOV.U32 R6, RZ, RZ, RZ ;  /* 0x000000ffff067224 */ /* 0x000fe400078e00ff */
[----:B------:R-:W-:Y:S01]  /*06e0*/  IMAD.MOV.U32 R0, RZ, RZ, RZ ;  /* 0x000000ffff007224 */ /* 0x000fe200078e00ff */
[----:B------:R-:W-:-:S07]  /*06f0*/  LOP3.LUT R19, R4, 0x80000000, RZ, 0xfc, !PT ;  /* 0x8000000004137812 */ /* 0x000fce00078efcff */
.L_x_5:
[----:B0-----:R-:W-:-:S05]  /*0700*/  IMAD.WIDE.U32 R16, R0, 0x4, R2 ;  /* 0x0000000400107825 */ /* 0x001fca00078e0002 */
[----:B------:R-:W2:Y:S01]  /*0710*/  LDG.E.CONSTANT R12, desc[UR6][R16.64] ;  /* 0x00000006100c7981 */ /* 0x000ea2000c1e9900 */
[C---:B-1----:R-:W-:Y:S02]  /*0720*/  IMAD R4, R0.reuse, 0x4, R1 ;  /* 0x0000000400047824 */ /* 0x042fe400078e0201 */
[----:B------:R-:W-:-:S05]  /*0730*/  VIADD R0, R0, 0x1 ;  /* 0x0000000100007836 */ /* 0x000fca0000000000 */
[----:B------:R-:W-:Y:S01]  /*0740*/  ISETP.NE.AND P0, PT, R0, 0x6, PT ;  /* 0x000000060000780c */ /* 0x000fe20003f05270 */
[----:B--2---:R-:W-:-:S03]  /*0750*/  IMAD.WIDE.U32 R12, R12, R19, RZ ;  /* 0x000000130c0c7225 */ /* 0x004fc600078e00ff */
[----:B------:R-:W-:-:S04]  /*0760*/  IADD3 R15, P1, PT, R12, R6, RZ ;  /* 0x000000060c0f7210 */ /* 0x000fc80007f3e0ff */
[----:B------:R-:W-:Y:S01]  /*0770*/  IADD3.X R6, PT, PT, R13, UR4, RZ, P1, !PT ;  /* 0x000000040d067c10 */ /* 0x000fe20008ffe4ff */
[----:B------:R1:W-:Y:S04]  /*0780*/  STL [R4], R15 ;  /* 0x0000000f04007387 */ /* 0x0003e80000100800 */
[----:B------:R-:W-:Y:S05]  /*0790*/  @P0 BRA `(.L_x_5) ;  /* 0xfffffffc00d80947 */ /* 0x000fea000383ffff */
[----:B-1----:R-:W-:Y:S01]  /*07a0*/  SHF.R.U32.HI R4, RZ, 0x17, R11 ;  /* 0x00000017ff047819 */ /* 0x002fe2000001160b */
        /* <DEDUP_REMOVED lines=11> */
[----:B------:R-:W-:Y:S01]  /*0860*/  UMOV UR5, 0x3bf921fb ;  /* 0x3bf921fb00057882 */ /* 0x000fe20000000000 */
[----:B------:R-:W-:-:S02]  /*0870*/  ISETP.GE.AND P1, PT, R11, RZ, PT ;  /* 0x000000ff0b00720c */ /* 0x000fc40003f26270 */
[-C--:B--2---:R-:W-:Y:S02]  /*0880*/  @P0 SHF.L.W.U32.HI R0, R3, R4.reuse, R0 ;  /* 0x0000000403000219 */ /* 0x084fe40000010e00 */
[----:B---3--:R-:W-:Y:S02]  /*0890*/  @P0 SHF.L.W.U32.HI R3, R2, R4, R3 ;  /* 0x0000000402030219 */ /* 0x008fe40000010e03 */
[--C-:B------:R-:W-:Y:S02]  /*08a0*/  SHF.R.U32.HI R15, RZ, 0x1e, R0.reuse ;  /* 0x0000001eff0f7819 */ /* 0x100fe40000011600 */
[C---:B------:R-:W-:Y:S01]  /*08b0*/  SHF.L.W.U32.HI R2, R3.reuse, 0x2, R0 ;  /* 0x0000000203027819 */ /* 0x040fe20000010e00 */
[----:B------:R-:W-:-:S03]  /*08c0*/  IMAD.SHL.U32 R3, R3, 0x4, RZ ;  /* 0x0000000403037824 */ /* 0x000fc600078e00ff */
[----:B------:R-:W-:Y:S02]  /*08d0*/  SHF.R.S32.HI R4, RZ, 0x1f, R2 ;  /* 0x0000001fff047819 */ /* 0x000fe40000011402 */
[----:B------:R-:W-:Y:S02]  /*08e0*/  LEA.HI R15, R2, R15, RZ, 0x1 ;  /* 0x0000000f020f7211 */ /* 0x000fe400078f08ff */
[C---:B------:R-:W-:Y:S02]  /*08f0*/  LOP3.LUT R12, R4.reuse, R3, RZ, 0x3c, !PT ;  /* 0x00000003040c7212 */ /* 0x040fe400078e3cff */
[----:B------:R-:W-:Y:S01]  /*0900*/  LOP3.LUT R13, R4, R2, RZ, 0x3c, !PT ;  /* 0x00000002040d7212 */ /* 0x000fe200078e3cff */
[----:B------:R-:W-:Y:S01]  /*0910*/  IMAD.MOV R0, RZ, RZ, -R15 ;  /* 0x000000ffff007224 */ /* 0x000fe200078e0a0f */
[----:B------:R-:W-:-:S03]  /*0920*/  LOP3.LUT R11, R2, R11, RZ, 0x3c, !PT ;  /* 0x0000000b020b7212 */ /* 0x000fc600078e3cff */
[----:B------:R-:W-:Y:S01]  /*0930*/  @!P1 IMAD.MOV.U32 R15, RZ, RZ, R0 ;  /* 0x000000ffff0f9224 */ /* 0x000fe200078e0000 */
[----:B------:R-:W1:Y:S01]  /*0940*/  I2F.F64.S64 R12, R12 ;  /* 0x0000000c000c7312 */ /* 0x000e620000301c00 */
[----:B------:R-:W-:Y:S01]  /*0950*/  ISETP.GE.AND P0, PT, R11, RZ, PT ;  /* 0x000000ff0b00720c */ /* 0x000fe20003f06270 */
[----:B-1----:R-:W-:-:S10]  /*0960*/  DMUL R16, R12, UR4 ;  /* 0x000000040c107c28 */ /* 0x002fd40008000000 */
[----:B------:R-:W1:Y:S02]  /*0970*/  F2F.F32.F64 R16, R16 ;  /* 0x0000001000107310 */ /* 0x000e640000301000 */
[----:B01----:R-:W-:-:S07]  /*0980*/  FSEL R12, -R16, R16, !P0 ;  /* 0x00000010100c7208 */ /* 0x003fce0004000100 */
.L_x_4:
[----:B------:R-:W-:Y:S05]  /*0990*/  BSYNC.RECONVERGENT B0 ;  /* 0x0000000000007941 */ /* 0x000fea0003800200 */
.L_x_3:
[----:B------:R-:W-:Y:S01]  /*09a0*/  FMUL R0, R12, R12 ;  /* 0x0000000c0c007220 */ /* 0x000fe20000400000 */
[----:B------:R-:W-:Y:S01]  /*09b0*/  LOP3.LUT R3, R15, 0x1, RZ, 0xc0, !PT ;  /* 0x000000010f037812 */ /* 0x000fe200078ec0ff */
[----:B------:R-:W0:Y:S01]  /*09c0*/  LDC R2, c[0x0][0x394] ;  /* 0x0000e500ff027b82 */ /* 0x000e220000000800 */
[----:B------:R-:W1:Y:S01]  /*09d0*/  LDCU UR4, c[0x0][0x394] ;  /* 0x00007280ff0477ac */ /* 0x000e620008000800 */
[----:B------:R-:W-:Y:S01]  /*09e0*/  FFMA R5, R0, R5, -0.0013887860113754868507 ;  /* 0xbab607ed00057423 */ /* 0x000fe20000000005 */
[----:B------:R-:W-:Y:S02]  /*09f0*/  ISETP.NE.U32.AND P0, PT, R3, 0x1, PT ;  /* 0x000000010300780c */ /* 0x000fe40003f05070 */
[----:B------:R-:W-:Y:S02]  /*0a00*/  LOP3.LUT P1, RZ, R15, 0x2, RZ, 0xc0, !PT ;  /* 0x000000020fff7812 */ /* 0x000fe4000782c0ff */
[----:B------:R-:W-:Y:S02]  /*0a10*/  FSEL R7, R7, 0.041666727513074874878, P0 ;  /* 0x3d2aaabb07077808 */ /* 0x000fe40000000000 */
[----:B------:R-:W-:-:S02]  /*0a20*/  FSEL R5, R5, -0.00019574658654164522886, !P0 ;  /* 0xb94d415305057808 */ /* 0x000fc40004000000 */
[----:B------:R-:W-:Y:S02]  /*0a30*/  FSEL R14, -R14, -0.4999999701976776123, P0 ;  /* 0xbeffffff0e0e7808 */ /* 0x000fe40000000100 */
[----:B------:R-:W-:Y:S01]  /*0a40*/  FSEL R11, R12, 1, P0 ;  /* 0x3f8000000c0b7808 */ /* 0x000fe20000000000 */
[----:B------:R-:W-:-:S04]  /*0a50*/  FFMA R5, R0, R5, R7 ;  /* 0x0000000500057223 */ /* 0x000fc80000000007 */
[C---:B------:R-:W-:Y:S01]  /*0a60*/  FFMA R5, R0.reuse, R5, R14 ;  /* 0x0000000500057223 */ /* 0x040fe2000000000e */
[----:B------:R-:W-:Y:S01]  /*0a70*/  FFMA R0, R0, R11, RZ ;  /* 0x0000000b00007223 */ /* 0x000fe200000000ff */
[----:B-1----:R-:W-:-:S03]  /*0a80*/  IMAD.U32 R13, RZ, RZ, UR4 ;  /* 0x00000004ff0d7e24 */ /* 0x002fc6000f8e00ff */
[----:B------:R-:W-:Y:S01]  /*0a90*/  FFMA R11, R0, R5, R11 ;  /* 0x00000005000b7223 */ /* 0x000fe2000000000b */
[----:B0-----:R-:W-:-:S03]  /*0aa0*/  VIADDMNMX R12, R2, 0x270f, R2, !PT ;  /* 0x0000270f020c7846 */ /* 0x001fc60007800102 */
[----:B------:R-:W-:-:S07]  /*0ab0*/  @P1 FADD R11, RZ, -R11 ;  /* 0x8000000bff0b1221 */ /* 0x000fce0000000000 */
.L_x_27:
[----:B------:R-:W-:Y:S01]  /*0ac0*/  ISETP.GT.AND P0, PT, R8, R13, PT ;  /* 0x0000000d0800720c */ /* 0x000fe20003f04270 */
[----:B------:R-:W-:-:S12]  /*0ad0*/  BSSY.RECONVERGENT B0, `(.L_x_6) ;  /* 0x00001a1000007945 */ /* 0x000fd80003800200 */
[----:B0-----:R-:W-:Y:S05]  /*0ae0*/  @!P0 BRA `(.L_x_7) ;  /* 0x00000018007c8947 */ /* 0x001fea0003800000 */
[----:B------:R-:W0:Y:S02]  /*0af0*/  LDC.64 R2, c[0x0][0x380] ;  /* 0x0000e000ff027b82 */ /* 0x000e240000000a00 */
[----:B0-----:R-:W-:-:S06]  /*0b00*/  IMAD.WIDE R2, R13, 0x4, R2 ;  /* 0x000000040d027825 */ /* 0x001fcc00078e0202 */
[----:B------:R-:W2:Y:S01]  /*0b10*/  LDG.E R2, desc[UR6][R2.64] ;  /* 0x0000000602027981 */ /* 0x000ea2000c1e1900 */
[----:B------:R-:W-:Y:S01]  /*0b20*/  BSSY.RECONVERGENT B1, `(.L_x_8) ;  /* 0x0000043000017945 */ /* 0x000fe20003800200 */
[----:B--2--5:R-:W-:-:S04]  /*0b30*/  FADD R7, -R9, R2 ;  /* 0x0000000209077221 */ /* 0x024fc80000000100 */
[C---:B------:R-:W-:Y:S01]  /*0b40*/  FMUL R0, R7.reuse, 0.63661974668502807617 ;  /* 0x3f22f98307007820 */ /* 0x040fe20000400000 */
[----:B------:R-:W-:-:S05]  /*0b50*/  FSETP.GE.AND P0, PT, |R7|, 105615, PT ;  /* 0x47ce47800700780b */ /* 0x000fca0003f06200 */
[----:B------:R-:W0:Y:S02]  /*0b60*/  F2I.NTZ R0, R0 ;  /* 0x0000000000007305 */ /* 0x000e240000203100 */
[----:B0-----:R-:W-:-:S05]  /*0b70*/  I2FP.F32.S32 R4, R0 ;  /* 0x0000000000047245 */ /* 0x001fca0000201400 */
[----:B------:R-:W-:-:S04]  /*0b80*/  FFMA R5, R4, -1.5707962512969970703, R7 ;  /* 0xbfc90fda04057823 */ /* 0x000fc80000000007 */
[----:B------:R-:W-:-:S04]  /*0b90*/  FFMA R5, R4, -7.5497894158615963534e-08, R5 ;  /* 0xb3a2216804057823 */ /* 0x000fc80000000005 */
[----:B------:R-:W-:Y:S01]  /*0ba0*/  FFMA R19, R4, -5.3903029534742383927e-15, R5 ;  /* 0xa7c234c504137823 */ /* 0x000fe20000000005 */
[----:B------:R-:W-:-:S03]  /*0bb0*/  MOV R5, R0 ;  /* 0x0000000000057202 */ /* 0x000fc60000000f00 */
[----:B------:R-:W-:Y:S01]  /*0bc0*/  IMAD.MOV.U32 R4, RZ, RZ, R19 ;  /* 0x000000ffff047224 */ /* 0x000fe200078e0013 */
[----:B------:R-:W-:Y:S06]  /*0bd0*/  @!P0 BRA `(.L_x_9) ;  /* 0x0000000000dc8947 */ /* 0x000fec0003800000 */
        /* <DEDUP_REMOVED lines=11> */
.L_x_10:
        /* <DEDUP_REMOVED lines=29> */
[C---:B------:R-:W-:Y:S01]  /*0e60*/  SHF.L.W.U32.HI R2, R3.reuse, 0x2, R0 ;  /* 0x0000000203027819 */ /* 0x040fe20000010e00 */
[----:B------:R-:W-:-:S03]  /*0e70*/  IMAD.SHL.U32 R3, R3, 0x4, RZ ;  /* 0x0000000403037824 */ /* 0x000fc600078e00ff */
[----:B------:R-:W-:-:S04]  /*0e80*/  SHF.R.S32.HI R4, RZ, 0x1f, R2 ;  /* 0x0000001fff047819 */ /* 0x000fc80000011402 */
[C---:B------:R-:W-:Y:S02]  /*0e90*/  LOP3.LUT R14, R4.reuse, R3, RZ, 0x3c, !PT ;  /* 0x00000003040e7212 */ /* 0x040fe400078e3cff */
[----:B------:R-:W-:Y:S02]  /*0ea0*/  LOP3.LUT R15, R4, R2, RZ, 0x3c, !PT ;  /* 0x00000002040f7212 */ /* 0x000fe400078e3cff */
[----:B------:R-:W-:Y:S02]  /*0eb0*/  SHF.R.U32.HI R3, RZ, 0x1e, R0 ;  /* 0x0000001eff037819 */ /* 0x000fe40000011600 */
[C---:B------:R-:W-:Y:S02]  /*0ec0*/  LOP3.LUT R4, R2.reuse, R7, RZ, 0x3c, !PT ;  /* 0x0000000702047212 */ /* 0x040fe400078e3cff */
[----:B------:R-:W1:Y:S01]  /*0ed0*/  I2F.F64.S64 R14, R14 ;  /* 0x0000000e000e7312 */ /* 0x000e620000301c00 */
[----:B------:R-:W-:Y:S02]  /*0ee0*/  LEA.HI R0, R2, R3, RZ, 0x1 ;  /* 0x0000000302007211 */ /* 0x000fe400078f08ff */
[----:B------:R-:W-:-:S03]  /*0ef0*/  ISETP.GE.AND P1, PT, R4, RZ, PT ;  /* 0x000000ff0400720c */ /* 0x000fc60003f26270 */
[----:B------:R-:W-:-:S04]  /*0f00*/  IMAD.MOV R2, RZ, RZ, -R0 ;  /* 0x000000ffff027224 */ /* 0x000fc800078e0a00 */
[----:B------:R-:W-:Y:S01]  /*0f10*/  @!P0 IMAD.MOV.U32 R0, RZ, RZ, R2 ;  /* 0x000000ffff008224 */ /* 0x000fe200078e0002 */
[----:B-1----:R-:W-:-:S10]  /*0f20*/  DMUL R16, R14, UR4 ;  /* 0x000000040e107c28 */ /* 0x002fd40008000000 */
[----:B------:R-:W1:Y:S02]  /*0f30*/  F2F.F32.F64 R16, R16 ;  /* 0x0000001000107310 */ /* 0x000e640000301000 */
[----:B01----:R-:W-:-:S07]  /*0f40*/  FSEL R4, -R16, R16, !P1 ;  /* 0x0000001010047208 */ /* 0x003fce0004800100 */
.L_x_9:
[----:B------:R-:W-:Y:S05]  /*0f50*/  BSYNC.RECONVERGENT B1 ;  /* 0x0000000000017941 */ /* 0x000fea0003800200 */
.L_x_8:
[----:B------:R-:W-:Y:S02]  /*0f60*/  IMAD.MOV.U32 R14, RZ, RZ, 0x37cbac00 ;  /* 0x37cbac00ff0e7424 */ /* 0x000fe400078e00ff */
[----:B------:R-:W-:Y:S01]  /*0f70*/  FMUL R2, R4, R4 ;  /* 0x0000000404027220 */ /* 0x000fe20000400000 */
[C---:B------:R-:W-:Y:S01]  /*0f80*/  LOP3.LUT R6, R0.reuse, 0x1, RZ, 0xc0, !PT ;  /* 0x0000000100067812 */ /* 0x040fe200078ec0ff */
[----:B------:R-:W-:Y:S01]  /*0f90*/  IMAD.MOV.U32 R15, RZ, RZ, 0x3d2aaabb ;  /* 0x3d2aaabbff0f7424 */ /* 0x000fe200078e00ff */
[----:B------:R-:W-:Y:S01]  /*0fa0*/  LOP3.LUT P1, RZ, R0, 0x2, RZ, 0xc0, !PT ;  /* 0x0000000200ff7812 */ /* 0x000fe2000782c0ff */
[----:B------:R-:W-:Y:S01]  /*0fb0*/  FFMA R3, R2, R14, -0.0013887860113754868507 ;  /* 0xbab607ed02037423 */ /* 0x000fe2000000000e */
[----:B------:R-:W-:Y:S01]  /*0fc0*/  ISETP.NE.U32.AND P0, PT, R6, 0x1, PT ;  /* 0x000000010600780c */ /* 0x000fe20003f05070 */
[----:B------:R-:W-:Y:S01]  /*0fd0*/  IMAD.MOV.U32 R16, RZ, RZ, 0x3effffff ;  /* 0x3effffffff107424 */ /* 0x000fe200078e00ff */
[----:B------:R-:W-:Y:S02]  /*0fe0*/  BSSY.RECONVERGENT B1, `(.L_x_11) ;  /* 0x000003f000017945 */ /* 0x000fe40003800200 */
[----:B------:R-:W-:-:S02]  /*0ff0*/  FSEL R3, R3, -0.00019574658654164522886, !P0 ;  /* 0xb94d415303037808 */ /* 0x000fc40004000000 */
[----:B------:R-:W-:Y:S02]  /*1000*/  FSEL R21, R15, 0.0083327032625675201416, !P0 ;  /* 0x3c0885e40f157808 */ /* 0x000fe40004000000 */
[----:B------:R-:W-:Y:S02]  /*1010*/  FSEL R17, R4, 1, P0 ;  /* 0x3f80000004117808 */ /* 0x000fe40000000000 */
[----:B------:R-:W-:Y:S01]  /*1020*/  FSEL R4, -R16, -0.16666662693023681641, !P0 ;  /* 0xbe2aaaa810047808 */ /* 0x000fe20004000100 */
[C---:B------:R-:W-:Y:S01]  /*1030*/  FFMA R3, R2.reuse, R3, R21 ;  /* 0x0000000302037223 */ /* 0x040fe20000000015 */
[----:B------:R-:W-:Y:S01]  /*1040*/  FSETP.GE.AND P0, PT, |R7|, 105615, PT ;  /* 0x47ce47800700780b */ /* 0x000fe20003f06200 */
[C---:B------:R-:W-:Y:S02]  /*1050*/  FFMA R0, R2.reuse, R17, RZ ;  /* 0x0000001102007223 */ /* 0x040fe400000000ff */
[----:B------:R-:W-:-:S04]  /*1060*/  FFMA R3, R2, R3, R4 ;  /* 0x0000000302037223 */ /* 0x000fc80000000004 */
[----:B------:R-:W-:-:S04]  /*1070*/  FFMA R17, R0, R3, R17 ;  /* 0x0000000300117223 */ /* 0x000fc80000000011 */
[----:B------:R-:W-:Y:S02]  /*1080*/  @P1 FADD R17, RZ, -R17 ;  /* 0x80000011ff111221 */ /* 0x000fe40000000000 */
[----:B------:R-:W-:Y:S05]  /*1090*/  @!P0 BRA `(.L_x_12) ;  /* 0x0000000000cc8947 */ /* 0x000fea0003800000 */
        /* <DEDUP_REMOVED lines=10> */
.L_x_13:
        /* <DEDUP_REMOVED lines=25> */
[----:B---3--:R-:W-:-:S04]  /*12d0*/  @P0 SHF.L.W.U32.HI R3, R2, R4, R3 ;  /* 0x0000000402030219 */ /* 0x008fc80000010e03 */
[C---:B------:R-:W-:Y:S01]  /*12e0*/  SHF.L.W.U32.HI R4, R3.reuse, 0x2, R0 ;  /* 0x0000000203047819 */ /* 0x040fe20000010e00 */
[----:B------:R-:W-:-:S03]  /*12f0*/  IMAD.SHL.U32 R3, R3, 0x4, RZ ;  /* 0x0000000403037824 */ /* 0x000fc600078e00ff */
[----:B------:R-:W-:Y:S02]  /*1300*/  SHF.R.S32.HI R5, RZ, 0x1f, R4 ;  /* 0x0000001fff057819 */ /* 0x000fe40000011404 */
[----:B------:R-:W-:Y:S02]  /*1310*/  LOP3.LUT R7, R4, R7, RZ, 0x3c, !PT ;  /* 0x0000000704077212 */ /* 0x000fe400078e3cff */
[C---:B------:R-:W-:Y:S02]  /*1320*/  LOP3.LUT R2, R5.reuse, R3, RZ, 0x3c, !PT ;  /* 0x0000000305027212 */ /* 0x040fe400078e3cff */
[----:B------:R-:W-:Y:S02]  /*1330*/  LOP3.LUT R3, R5, R4, RZ, 0x3c, !PT ;  /* 0x0000000405037212 */ /* 0x000fe400078e3cff */
[----:B------:R-:W-:Y:S02]  /*1340*/  SHF.R.U32.HI R5, RZ, 0x1e, R0 ;  /* 0x0000001eff057819 */ /* 0x000fe40000011600 */
[----:B------:R-:W-:-:S02]  /*1350*/  ISETP.GE.AND P0, PT, R7, RZ, PT ;  /* 0x000000ff0700720c */ /* 0x000fc40003f06270 */
[----:B------:R-:W1:Y:S01]  /*1360*/  I2F.F64.S64 R2, R2 ;  /* 0x0000000200027312 */ /* 0x000e620000301c00 */
[----:B------:R-:W-:-:S05]  /*1370*/  LEA.HI R5, R4, R5, RZ, 0x1 ;  /* 0x0000000504057211 */ /* 0x000fca00078f08ff */
[----:B------:R-:W-:-:S05]  /*1380*/  IMAD.MOV R0, RZ, RZ, -R5 ;  /* 0x000000ffff007224 */ /* 0x000fca00078e0a05 */
[----:B------:R-:W-:Y:S01]  /*1390*/  @!P1 MOV R5, R0 ;  /* 0x0000000000059202 */ /* 0x000fe20000000f00 */
[----:B-1----:R-:W-:-:S10]  /*13a0*/  DMUL R20, R2, UR4 ;  /* 0x0000000402147c28 */ /* 0x002fd40008000000 */
[----:B------:R-:W1:Y:S02]  /*13b0*/  F2F.F32.F64 R20, R20 ;  /* 0x0000001400147310 */ /* 0x000e640000301000 */
[----:B01----:R-:W-:-:S07]  /*13c0*/  FSEL R19, -R20, R20, !P0 ;  /* 0x0000001414137208 */ /* 0x003fce0004000100 */
.L_x_12:
[----:B------:R-:W-:Y:S05]  /*13d0*/  BSYNC.RECONVERGENT B1 ;  /* 0x0000000000017941 */ /* 0x000fea0003800200 */
.L_x_11:
[----:B------:R-:W0:Y:S02]  /*13e0*/  LDC.64 R2, c[0x0][0x388] ;  /* 0x0000e200ff027b82 */ /* 0x000e240000000a00 */
[----:B0-----:R-:W-:-:S05]  /*13f0*/  IMAD.WIDE R2, R13, 0x4, R2 ;  /* 0x000000040d027825 */ /* 0x001fca00078e0202 */
[----:B------:R0:W2:Y:S01]  /*1400*/  LDG.E R18, desc[UR6][R2.64] ;  /* 0x0000000602127981 */ /* 0x0000a2000c1e1900 */
[----:B------:R-:W-:Y:S01]  /*1410*/  FMUL R4, R19, R19 ;  /* 0x0000001313047220 */ /* 0x000fe20000400000 */
[C---:B------:R-:W-:Y:S01]  /*1420*/  LOP3.LUT R6, R5.reuse, 0x1, RZ, 0xc0, !PT ;  /* 0x0000000105067812 */ /* 0x040fe200078ec0ff */
[----:B------:R-:W-:Y:S02]  /*1430*/  VIADD R5, R5, 0x1 ;  /* 0x0000000105057836 */ /* 0x000fe40000000000 */
[----:B------:R-:W-:Y:S01]  /*1440*/  FFMA R7, R4, R14, -0.0013887860113754868507 ;  /* 0xbab607ed04077423 */ /* 0x000fe2000000000e */
[----:B------:R-:W-:-:S04]  /*1450*/  ISETP.NE.U32.AND P0, PT, R6, 0x1, PT ;  /* 0x000000010600780c */ /* 0x000fc80003f05070 */
[----:B------:R-:W-:Y:S02]  /*1460*/  FSEL R7, R7, -0.00019574658654164522886, P0 ;  /* 0xb94d415307077808 */ /* 0x000fe40000000000 */
[----:B------:R-:W-:Y:S02]  /*1470*/  FSEL R21, R15, 0.0083327032625675201416, P0 ;  /* 0x3c0885e40f157808 */ /* 0x000fe40000000000 */
[----:B0-----:R-:W-:Y:S02]  /*1480*/  FSEL R3, -R16, -0.16666662693023681641, P0 ;  /* 0xbe2aaaa810037808 */ /* 0x001fe40000000100 */
[----:B------:R-:W-:Y:S01]  /*1490*/  FSEL R19, R19, 1, !P0 ;  /* 0x3f80000013137808 */ /* 0x000fe20004000000 */
[----:B------:R-:W-:Y:S01]  /*14a0*/  FFMA R7, R4, R7, R21 ;  /* 0x0000000704077223 */ /* 0x000fe20000000015 */
[----:B------:R-:W-:-:S03]  /*14b0*/  LOP3.LUT P0, RZ, R5, 0x2, RZ, 0xc0, !PT ;  /* 0x0000000205ff7812 */ /* 0x000fc6000780c0ff */
[C---:B------:R-:W-:Y:S01]  /*14c0*/  FFMA R3, R4.reuse, R7, R3 ;  /* 0x0000000704037223 */ /* 0x040fe20000000003 */
[----:B------:R-:W-:-:S04]  /*14d0*/  FFMA R4, R4, R19, RZ ;  /* 0x0000001304047223 */ /* 0x000fc800000000ff */
[----:B------:R-:W-:-:S05]  /*14e0*/  FFMA R19, R4, R3, R19 ;  /* 0x0000000304137223 */ /* 0x000fca0000000013 */
[----:B------:R-:W-:Y:S01]  /*14f0*/  @P0 FADD R19, RZ, -R19 ;  /* 0x80000013ff130221 */ /* 0x000fe20000000000 */
[C---:B--2---:R-:W-:Y:S01]  /*1500*/  FMUL R0, R18.reuse, 0.63661974668502807617 ;  /* 0x3f22f98312007820 */ /* 0x044fe20000400000 */
[----:B------:R-:W-:-:S05]  /*1510*/  FSETP.GE.AND P1, PT, |R18|, 105615, PT ;  /* 0x47ce47801200780b */ /* 0x000fca0003f26200 */
[----:B------:R-:W0:Y:S02]  /*1520*/  F2I.NTZ R0, R0 ;  /* 0x0000000000007305 */ /* 0x000e240000203100 */
[----:B0-----:R-:W-:-:S05]  /*1530*/  I2FP.F32.S32 R21, R0 ;  /* 0x0000000000157245 */ /* 0x001fca0000201400 */
[----:B------:R-:W-:-:S04]  /*1540*/  FFMA R2, R21, -1.5707962512969970703, R18 ;  /* 0xbfc90fda15027823 */ /* 0x000fc80000000012 */
[----:B------:R-:W-:-:S04]  /*1550*/  FFMA R2, R21, -7.5497894158615963534e-08, R2 ;  /* 0xb3a2216815027823 */ /* 0x000fc80000000002 */
[----:B------:R-:W-:Y:S01]  /*1560*/  FFMA R20, R21, -5.3903029534742383927e-15, R2 ;  /* 0xa7c234c515147823 */ /* 0x000fe20000000002 */
[----:B------:R-:W-:-:S03]  /*1570*/  IMAD.MOV.U32 R21, RZ, RZ, R0 ;  /* 0x000000ffff157224 */ /* 0x000fc600078e0000 */
[----:B------:R-:W-:Y:S01]  /*1580*/  IMAD.MOV.U32 R2, RZ, RZ, R20 ;  /* 0x000000ffff027224 */ /* 0x000fe200078e0014 */
[----:B------:R-:W-:Y:S06]  /*1590*/  @!P1 BRA `(.L_x_14) ;  /* 0x0000000000cc9947 */ /* 0x000fec0003800000 */
[----:B------:R-:W-:-:S13]  /*15a0*/  FSETP.NEU.AND P0, PT, |R18|, +INF , PT ;  /* 0x7f8000001200780b */ /* 0x000fda0003f0d200 */
[----:B------:R-:W-:Y:S01]  /*15b0*/  @!P0 FMUL R2, RZ, R18 ;  /* 0x00000012ff028220 */ /* 0x000fe20000400000 */
[----:B------:R-:W-:Y:S01]  /*15c0*/  @!P0 IMAD.MOV.U32 R0, RZ, RZ, RZ ;  /* 0x000000ffff008224 */ /* 0x000fe200078e00ff */
[----:B------:R-:W-:Y:S06]  /*15d0*/  @!P0 BRA `(.L_x_14) ;  /* 0x0000000000bc8947 */ /* 0x000fec0003800000 */
[----:B------:R-:W0:Y:S01]  /*15e0*/  LDC.64 R2, c[0x4][RZ] ;  /* 0x01000000ff027b82 */ /* 0x000e220000000a00 */
[----:B------:R-:W-:Y:S02]  /*15f0*/  IMAD.SHL.U32 R4, R18, 0x100, RZ ;  /* 0x0000010012047824 */ /* 0x000fe400078e00ff */
[----:B------:R-:W-:Y:S02]  /*1600*/  IMAD.MOV.U32 R0, RZ, RZ, RZ ;  /* 0x000000ffff007224 */ /* 0x000fe400078e00ff */
[----:B------:R-:W-:Y:S01]  /*1610*/  IMAD.MOV.U32 R25, RZ, RZ, RZ ;  /* 0x000000ffff197224 */ /* 0x000fe200078e00ff */
[----:B------:R-:W-:Y:S01]  /*1620*/  LOP3.LUT R27, R4, 0x80000000, RZ, 0xfc, !PT ;  /* 0x80000000041b7812 */ /* 0x000fe200078efcff */
[----:B------:R-:W-:-:S07]  /*1630*/  IMAD.MOV.U32 R22, RZ, RZ, RZ ;  /* 0x000000ffff167224 */ /* 0x000fce00078e00ff */
.L_x_15:
[----:B0-----:R-:W-:-:S06]  /*1640*/  IMAD.WIDE.U32 R4, R22, 0x4, R2 ;  /* 0x0000000416047825 */ /* 0x001fcc00078e0002 */
[----:B------:R-:W2:Y:S01]  /*1650*/  LDG.E.CONSTANT R4, desc[UR6][R4.64] ;  /* 0x0000000604047981 */ /* 0x000ea2000c1e9900 */
[C---:B-1----:R-:W-:Y:S02]  /*1660*/  IMAD R23, R22.reuse, 0x4, R1 ;  /* 0x0000000416177824 */ /* 0x042fe400078e0201 */
[----:B------:R-:W-:-:S05]  /*1670*/  VIADD R22, R22, 0x1 ;  /* 0x0000000116167836 */ /* 0x000fca0000000000 */
[----:B------:R-:W-:Y:S01]  /*1680*/  ISETP.NE.AND P0, PT, R22, 0x6, PT ;  /* 0x000000061600780c */ /* 0x000fe20003f05270 */
[----:B--2---:R-:W-:-:S03]  /*1690*/  IMAD.WIDE.U32 R6, R4, R27, RZ ;  /* 0x0000001b04067225 */ /* 0x004fc600078e00ff */
[----:B------:R-:W-:-:S05]  /*16a0*/  IADD3 R6, P1, PT, R6, R0, RZ ;  /* 0x0000000006067210 */ /* 0x000fca0007f3e0ff */
[----:B------:R1:W-:Y:S01]  /*16b0*/  STL [R23], R6 ;  /* 0x0000000617007387 */ /* 0x0003e20000100800 */
[----:B------:R-:W-:-:S03]  /*16c0*/  IMAD.X R0, R7, 0x1, R25, P1 ;  /* 0x0000000107007824 */ /* 0x000fc600008e0619 */
        /* <DEDUP_REMOVED lines=19> */
[----:B0-----:R-:W-:Y:S02]  /*1800*/  SHF.R.U32.HI R0, RZ, 0x1e, R4 ;  /* 0x0000001eff007819 */ /* 0x001fe40000011604 */
[----:B-1----:R-:W-:-:S02]  /*1810*/  SHF.R.S32.HI R6, RZ, 0x1f, R5 ;  /* 0x0000001fff067819 */ /* 0x002fc40000011405 */
[C---:B------:R-:W-:Y:S02]  /*1820*/  LOP3.LUT R4, R5.reuse, R18, RZ, 0x3c, !PT ;  /* 0x0000001205047212 */ /* 0x040fe400078e3cff */
[C---:B------:R-:W-:Y:S02]  /*1830*/  LOP3.LUT R2, R6.reuse, R3, RZ, 0x3c, !PT ;  /* 0x0000000306027212 */ /* 0x040fe400078e3cff */
[----:B------:R-:W-:Y:S02]  /*1840*/  LOP3.LUT R3, R6, R5, RZ, 0x3c, !PT ;  /* 0x0000000506037212 */ /* 0x000fe400078e3cff */
[----:B------:R-:W-:Y:S02]  /*1850*/  LEA.HI R0, R5, R0, RZ, 0x1 ;  /* 0x0000000005007211 */ /* 0x000fe400078f08ff */
[----:B------:R-:W-:Y:S02]  /*1860*/  ISETP.GE.AND P1, PT, R4, RZ, PT ;  /* 0x000000ff0400720c */ /* 0x000fe40003f26270 */
[----:B------:R-:W0:Y:S01]  /*1870*/  I2F.F64.S64 R2, R2 ;  /* 0x0000000200027312 */ /* 0x000e220000301c00 */
[----:B------:R-:W-:-:S04]  /*1880*/  IMAD.MOV R4, RZ, RZ, -R0 ;  /* 0x000000ffff047224 */ /* 0x000fc800078e0a00 */
[----:B------:R-:W-:Y:S01]  /*1890*/  @!P0 IMAD.MOV.U32 R0, RZ, RZ, R4 ;  /* 0x000000ffff008224 */ /* 0x000fe200078e0004 */
[----:B0-----:R-:W-:-:S10]  /*18a0*/  DMUL R6, R2, UR4 ;  /* 0x0000000402067c28 */ /* 0x001fd40008000000 */
[----:B------:R-:W0:Y:S02]  /*18b0*/  F2F.F32.F64 R6, R6 ;  /* 0x0000000600067310 */ /* 0x000e240000301000 */
[----:B0-----:R-:W-:-:S07]  /*18c0*/  FSEL R2, -R6, R6, !P1 ;  /* 0x0000000606027208 */ /* 0x001fce0004800100 */
.L_x_14:
[----:B------:R-:W-:Y:S01]  /*18d0*/  FMUL R3, R2, R2 ;  /* 0x0000000202037220 */ /* 0x000fe20000400000 */
[C---:B------:R-:W-:Y:S02]  /*18e0*/  LOP3.LUT R5, R0.reuse, 0x1, RZ, 0xc0, !PT ;  /* 0x0000000100057812 */ /* 0x040fe400078ec0ff */
[----:B------:R-:W-:Y:S01]  /*18f0*/  LOP3.LUT P1, RZ, R0, 0x2, RZ, 0xc0, !PT ;  /* 0x0000000200ff7812 */ /* 0x000fe2000782c0ff */
[----:B------:R-:W-:Y:S01]  /*1900*/  FFMA R4, R3, R14, -0.0013887860113754868507 ;  /* 0xbab607ed03047423 */ /* 0x000fe2000000000e */
[----:B------:R-:W-:-:S04]  /*1910*/  ISETP.NE.U32.AND P0, PT, R5, 0x1, PT ;  /* 0x000000010500780c */ /* 0x000fc80003f05070 */
[----:B------:R-:W-:Y:S02]  /*1920*/  FSEL R4, R4, -0.00019574658654164522886, !P0 ;  /* 0xb94d415304047808 */ /* 0x000fe40004000000 */
        /* <DEDUP_REMOVED lines=20> */
.L_x_17:
        /* <DEDUP_REMOVED lines=13> */
[----:B------:R-:W-:Y:S02]  /*1b40*/  LOP3.LUT P0, RZ, R5, 0x1f, RZ, 0xc0, !PT ;  /* 0x0000001f05ff7812 */ /* 0x000fe4000780c0ff */
[----:B------:R-:W-:-:S04]  /*1b50*/  IADD3 R2, PT, PT, R2, -0x80, RZ ;  /* 0xffffff8002027810 */ /* 0x000fc80007ffe0ff */
        /* <DEDUP_REMOVED lines=11> */
[C-C-:B-1----:R-:W-:Y:S01]  /*1c10*/  SHF.L.W.U32.HI R21, R3.reuse, 0x2, R4.reuse ;  /* 0x0000000203157819 */ /* 0x142fe20000010e04 */
[----:B------:R-:W-:Y:S01]  /*1c20*/  IMAD.SHL.U32 R3, R3, 0x4, RZ ;  /* 0x0000000403037824 */ /* 0x000fe200078e00ff */
[----:B------:R-:W-:Y:S02]  /*1c30*/  SHF.R.U32.HI R4, RZ, 0x1e, R4 ;  /* 0x0000001eff047819 */ /* 0x000fe40000011604 */
[----:B------:R-:W-:Y:S02]  /*1c40*/  SHF.R.S32.HI R6, RZ, 0x1f, R21 ;  /* 0x0000001fff067819 */ /* 0x000fe40000011415 */
[----:B------:R-:W-:Y:S02]  /*1c50*/  LOP3.LUT R18, R21, R18, RZ, 0x3c, !PT ;  /* 0x0000001215127212 */ /* 0x000fe400078e3cff */
[C---:B------:R-:W-:Y:S02]  /*1c60*/  LOP3.LUT R2, R6.reuse, R3, RZ, 0x3c, !PT ;  /* 0x0000000306027212 */ /* 0x040fe400078e3cff */
[----:B------:R-:W-:-:S02]  /*1c70*/  LOP3.LUT R3, R6, R21, RZ, 0x3c, !PT ;  /* 0x0000001506037212 */ /* 0x000fc400078e3cff */
[----:B------:R-:W-:Y:S02]  /*1c80*/  LEA.HI R21, R21, R4, RZ, 0x1 ;  /* 0x0000000415157211 */ /* 0x000fe400078f08ff */
[----:B------:R-:W-:Y:S02]  /*1c90*/  ISETP.GE.AND P0, PT, R18, RZ, PT ;  /* 0x000000ff1200720c */ /* 0x000fe40003f06270 */
[----:B------:R-:W1:Y:S01]  /*1ca0*/  I2F.F64.S64 R2, R2 ;  /* 0x0000000200027312 */ /* 0x000e620000301c00 */
[----:B0-----:R-:W-:-:S04]  /*1cb0*/  IMAD.MOV R0, RZ, RZ, -R21 ;  /* 0x000000ffff007224 */ /* 0x001fc800078e0a15 */
[----:B------:R-:W-:Y:S01]  /*1cc0*/  @!P1 IMAD.MOV.U32 R21, RZ, RZ, R0 ;  /* 0x000000ffff159224 */ /* 0x000fe200078e0000 */
[----:B-1----:R-:W-:-:S10]  /*1cd0*/  DMUL R6, R2, UR4 ;  /* 0x0000000402067c28 */ /* 0x002fd40008000000 */
[----:B------:R-:W0:Y:S02]  /*1ce0*/  F2F.F32.F64 R6, R6 ;  /* 0x0000000600067310 */ /* 0x000e240000301000 */
[----:B0-----:R-:W-:-:S07]  /*1cf0*/  FSEL R20, -R6, R6, !P0 ;  /* 0x0000000606147208 */ /* 0x001fce0004000100 */
.L_x_16:
[----:B------:R-:W-:Y:S01]  /*1d00*/  FMUL R3, R20, R20 ;  /* 0x0000001414037220 */ /* 0x000fe20000400000 */
[C---:B------:R-:W-:Y:S01]  /*1d10*/  LOP3.LUT R0, R21.reuse, 0x1, RZ, 0xc0, !PT ;  /* 0x0000000115007812 */ /* 0x040fe200078ec0ff */
[----:B------:R-:W-:Y:S01]  /*1d20*/  VIADD R21, R21, 0x1 ;  /* 0x0000000115157836 */ /* 0x000fe20000000000 */
[----:B------:R-:W-:Y:S01]  /*1d30*/  BSSY.RECONVERGENT B1, `(.L_x_18) ;  /* 0x0000020000017945 */ /* 0x000fe20003800200 */
[----:B------:R-:W-:Y:S01]  /*1d40*/  FFMA R14, R3, R14, -0.0013887860113754868507 ;  /* 0xbab607ed030e7423 */ /* 0x000fe2000000000e */
[----:B------:R-:W-:Y:S02]  /*1d50*/  ISETP.NE.U32.AND P0, PT, R0, 0x1, PT ;  /* 0x000000010000780c */ /* 0x000fe40003f05070 */
[----:B------:R-:W-:Y:S02]  /*1d60*/  LOP3.LUT P1, RZ, R21, 0x2, RZ, 0xc0, !PT ;  /* 0x0000000215ff7812 */ /* 0x000fe4000782c0ff */
[----:B------:R-:W-:Y:S02]  /*1d70*/  FSEL R0, R15, 0.0083327032625675201416, P0 ;  /* 0x3c0885e40f007808 */ /* 0x000fe40000000000 */
[----:B------:R-:W-:-:S02]  /*1d80*/  FSEL R14, R14, -0.00019574658654164522886, P0 ;  /* 0xb94d41530e0e7808 */ /* 0x000fc40000000000 */
[----:B------:R-:W-:Y:S02]  /*1d90*/  FSEL R20, R20, 1, !P0 ;  /* 0x3f80000014147808 */ /* 0x000fe40004000000 */
[----:B------:R-:W-:Y:S01]  /*1da0*/  FSEL R7, -R16, -0.16666662693023681641, P0 ;  /* 0xbe2aaaa810077808 */ /* 0x000fe20000000100 */
[C---:B------:R-:W-:Y:S02]  /*1db0*/  FFMA R0, R3.reuse, R14, R0 ;  /* 0x0000000e03007223 */ /* 0x040fe40000000000 */
[C---:B------:R-:W-:Y:S02]  /*1dc0*/  FFMA R5, R3.reuse, R20, RZ ;  /* 0x0000001403057223 */ /* 0x040fe400000000ff */
[----:B------:R-:W-:-:S04]  /*1dd0*/  FFMA R0, R3, R0, R7 ;  /* 0x0000000003007223 */ /* 0x000fc80000000007 */
[----:B------:R-:W-:-:S04]  /*1de0*/  FFMA R20, R5, R0, R20 ;  /* 0x0000000005147223 */ /* 0x000fc80000000014 */
[----:B------:R-:W-:-:S04]  /*1df0*/  @P1 FADD R20, RZ, -R20 ;  /* 0x80000014ff141221 */ /* 0x000fc80000000000 */
[----:B------:R-:W-:-:S04]  /*1e00*/  FMUL R0, R11, R20 ;  /* 0x000000140b007220 */ /* 0x000fc80000400000 */
[----:B------:R-:W-:Y:S01]  /*1e10*/  FMUL R3, R19, R0 ;  /* 0x0000000013037220 */ /* 0x000fe20000400000 */
[----:B------:R-:W-:-:S03]  /*1e20*/  FMUL R0, R20, R20 ;  /* 0x0000001414007220 */ /* 0x000fc60000400000 */
[----:B------:R-:W-:Y:S01]  /*1e30*/  FFMA R3, R10, R22, -R3 ;  /* 0x000000160a037223 */ /* 0x000fe20000000803 */
[----:B------:R-:W-:-:S03]  /*1e40*/  FMUL R0, R17, R0 ;  /* 0x0000000011007220 */ /* 0x000fc60000400000 */
[----:B------:R-:W-:-:S04]  /*1e50*/  FMUL R2, R3, R3 ;  /* 0x0000000303027220 */ /* 0x000fc80000400000 */
[----:B------:R-:W-:-:S04]  /*1e60*/  FFMA R3, R17, R0, R2 ;  /* 0x0000000011037223 */ /* 0x000fc80000000002 */
[----:B------:R-:W-:Y:S01]  /*1e70*/  VIADD R2, R3, 0xf3000000 ;  /* 0xf300000003027836 */ /* 0x000fe20000000000 */
[----:B------:R0:W1:Y:S04]  /*1e80*/  MUFU.RSQ R0, R3 ;  /* 0x0000000300007308 */ /* 0x0000680000001400 */
[----:B------:R-:W-:-:S13]  /*1e90*/  ISETP.GT.U32.AND P0, PT, R2, 0x727fffff, PT ;  /* 0x727fffff0200780c */ /* 0x000fda0003f04070 */
[----:B01----:R-:W-:Y:S05]  /*1ea0*/  @!P0 BRA `(.L_x_19) ;  /* 0x0000000000108947 */ /* 0x003fea0003800000 */
[----:B------:R-:W-:-:S07]  /*1eb0*/  MOV R7, 0x1ed0 ;  /* 0x00001ed000077802 */ /* 0x000fce0000000f00 */
[----:B------:R-:W-:Y:S05]  /*1ec0*/  CALL.REL.NOINC `($__internal_1_$__cuda_sm20_sqrt_rn_f32_slowpath) ;  /* 0x0000000800d47944 */ /* 0x000fea0003c00000 */
[----:B------:R-:W-:Y:S01]  /*1ed0*/  IMAD.MOV.U32 R2, RZ, RZ, R0 ;  /* 0x000000ffff027224 */ /* 0x000fe200078e0000 */
[----:B------:R-:W-:Y:S06]  /*1ee0*/  BRA `(.L_x_20) ;  /* 0x0000000000107947 */ /* 0x000fec0003800000 */
.L_x_19:
[----:B------:R-:W-:Y:S01]  /*1ef0*/  FMUL.FTZ R2, R3, R0 ;  /* 0x0000000003027220 */ /* 0x000fe20000410000 */
[----:B------:R-:W-:-:S03]  /*1f00*/  FMUL.FTZ R0, R0, 0.5 ;  /* 0x3f00000000007820 */ /* 0x000fc60000410000 */
[----:B------:R-:W-:-:S04]  /*1f10*/  FFMA R3, -R2, R2, R3 ;  /* 0x0000000202037223 */ /* 0x000fc80000000103 */
[----:B------:R-:W-:-:S07]  /*1f20*/  FFMA R2, R3, R0, R2 ;  /* 0x0000000003027223 */ /* 0x000fce0000000002 */
.L_x_20:
[----:B------:R-:W-:Y:S05]  /*1f30*/  BSYNC.RECONVERGENT B1 ;  /* 0x0000000000017941 */ /* 0x000fea0003800200 */
.L_x_18:
[----:B------:R-:W-:Y:S01]  /*1f40*/  FMUL R20, R10, R20 ;  /* 0x000000140a147220 */ /* 0x000fe20000400000 */
[----:B------:R-:W-:Y:S03]  /*1f50*/  BSSY.RECONVERGENT B1, `(.L_x_21) ;  /* 0x0000011000017945 */ /* 0x000fe60003800200 */
[----:B------:R-:W-:-:S04]  /*1f60*/  FMUL R20, R19, R20 ;  /* 0x0000001413147220 */ /* 0x000fc80000400000 */
[----:B------:R-:W-:-:S05]  /*1f70*/  FFMA R5, R11, R22, R20 ;  /* 0x000000160b057223 */ /* 0x000fca0000000014 */
[----:B------:R-:W-:-:S04]  /*1f80*/  FSETP.GT.AND P2, PT, |R2|, |R5|, PT ;  /* 0x400000050200720b */ /* 0x000fc80003f44200 */
[----:B------:R-:W-:Y:S02]  /*1f90*/  FSEL R3, |R2|, |R5|, P2 ;  /* 0x4000000502037208 */ /* 0x000fe40001000200 */
[----:B------:R-:W-:Y:S02]  /*1fa0*/  FSEL R0, |R5|, |R2|, P2 ;  /* 0x4000000205007208 */ /* 0x000fe40001000200 */
[----:B------:R-:W0:Y:S08]  /*1fb0*/  MUFU.RCP R4, R3 ;  /* 0x0000000300047308 */ /* 0x000e300000001000 */
[----:B------:R-:W1:Y:S01]  /*1fc0*/  FCHK P0, R0, R3 ;  /* 0x0000000300007302 */ /* 0x000e620000000000 */
[----:B0-----:R-:W-:-:S04]  /*1fd0*/  FFMA R7, -R3, R4, 1 ;  /* 0x3f80000003077423 */ /* 0x001fc80000000104 */
[----:B------:R-:W-:-:S04]  /*1fe0*/  FFMA R7, R4, R7, R4 ;  /* 0x0000000704077223 */ /* 0x000fc80000000004 */
[----:B------:R-:W-:-:S04]  /*1ff0*/  FFMA R4, R0, R7, RZ ;  /* 0x0000000700047223 */ /* 0x000fc800000000ff */
[----:B------:R-:W-:-:S04]  /*2000*/  FFMA R6, -R3, R4, R0 ;  /* 0x0000000403067223 */ /* 0x000fc80000000100 */
[----:B------:R-:W-:Y:S01]  /*2010*/  FFMA R4, R7, R6, R4 ;  /* 0x0000000607047223 */ /* 0x000fe20000000004 */
[----:B-1----:R-:W-:Y:S06]  /*2020*/  @!P0 BRA `(.L_x_22) ;  /* 0x00000000000c8947 */ /* 0x002fec0003800000 */
[----:B------:R-:W-:-:S07]  /*2030*/  MOV R4, 0x2050 ;  /* 0x0000205000047802 */ /* 0x000fce0000000f00 */
[----:B------:R-:W-:Y:S05]  /*2040*/  CALL.REL.NOINC `($__internal_2_$__cuda_sm3x_div_rn_noftz_f32_slowpath) ;  /* 0x0000000800d47944 */ /* 0x000fea0003c00000 */
[----:B------:R-:W-:-:S07]  /*2050*/  IMAD.MOV.U32 R4, RZ, RZ, R0 ;  /* 0x000000ffff047224 */ /* 0x000fce00078e0000 */
.L_x_22:
[----:B------:R-:W-:Y:S05]  /*2060*/  BSYNC.RECONVERGENT B1 ;  /* 0x0000000000017941 */ /* 0x000fea0003800200 */
.L_x_21:
[----:B------:R-:W-:Y:S02]  /*2070*/  IMAD.MOV.U32 R7, RZ, RZ, 0x3b33710b ;  /* 0x3b33710bff077424 */ /* 0x000fe400078e00ff */
[----:B------:R-:W-:Y:S01]  /*2080*/  FMUL R0, R4, R4 ;  /* 0x0000000404007220 */ /* 0x000fe20000400000 */
[----:B------:R-:W-:Y:S01]  /*2090*/  IMAD.MOV.U32 R6, RZ, RZ, 0x3f6ee581 ;  /* 0x3f6ee581ff067424 */ /* 0x000fe200078e00ff */
[C---:B------:R-:W-:Y:S01]  /*20a0*/  ISETP.GE.AND P0, PT, R5.reuse, RZ, PT ;  /* 0x000000ff0500720c */ /* 0x040fe20003f06270 */
[----:B------:R-:W-:Y:S01]  /*20b0*/  BSSY.RECONVERGENT B1, `(.L_x_23) ;  /* 0x0000038000017945 */ /* 0x000fe20003800200 */
[C---:B------:R-:W-:Y:S01]  /*20c0*/  FFMA R7, R0.reuse, R7, -0.015681877732276916504 ;  /* 0xbc80774800077423 */ /* 0x040fe20000000007 */
[C---:B------:R-:W-:Y:S01]  /*20d0*/  FSETP.NEU.AND P3, PT, |R5|.reuse, |R2|, PT ;  /* 0x400000020500720b */ /* 0x040fe20003f6d200 */
[----:B------:R-:W-:Y:S01]  /*20e0*/  FADD R5, |R5|, |R2| ;  /* 0x4000000205057221 */ /* 0x000fe20000000200 */
[----:B------:R-:W-:Y:S01]  /*20f0*/  FSETP.NEU.AND P1, PT, R3, RZ, PT ;  /* 0x000000ff0300720b */ /* 0x000fe20003f2d000 */
[----:B------:R-:W-:-:S04]  /*2100*/  FFMA R7, R0, R7, 0.042200751602649688721 ;  /* 0x3d2cdab200077423 */ /* 0x000fc80000000007 */
[----:B------:R-:W-:-:S04]  /*2110*/  FFMA R7, R0, R7, -0.074792981147766113281 ;  /* 0xbd992d1000077423 */ /* 0x000fc80000000007 */
[----:B------:R-:W-:-:S04]  /*2120*/  FFMA R7, R0, R7, 0.10640415549278259277 ;  /* 0x3dd9ea6c00077423 */ /* 0x000fc80000000007 */
[----:B------:R-:W-:-:S04]  /*2130*/  FFMA R7, R0, R7, -0.14207722246646881104 ;  /* 0xbe117cb100077423 */ /* 0x000fc80000000007 */
[----:B------:R-:W-:-:S04]  /*2140*/  FFMA R7, R0, R7, 0.19993925094604492188 ;  /* 0x3e4cbce000077423 */ /* 0x000fc80000000007 */
[----:B------:R-:W-:-:S04]  /*2150*/  FFMA R7, R0, R7, -0.33333197236061096191 ;  /* 0xbeaaaa7d00077423 */ /* 0x000fc80000000007 */
[----:B------:R-:W-:-:S04]  /*2160*/  FMUL R7, R0, R7 ;  /* 0x0000000700077220 */ /* 0x000fc80000400000 */
[----:B------:R-:W-:Y:S01]  /*2170*/  FFMA R7, R7, R4, R4 ;  /* 0x0000000407077223 */ /* 0x000fe20000000004 */
[----:B------:R-:W-:-:S03]  /*2180*/  FSEL R4, R6, 1.8663789033889770508, P2 ;  /* 0x3feee58106047808 */ /* 0x000fc60001000000 */
[----:B------:R-:W-:-:S05]  /*2190*/  FFMA R0, R6, 1.6832555532455444336, -R7 ;  /* 0x3fd774eb06007823 */ /* 0x000fca0000000807 */
[-C--:B------:R-:W-:Y:S01]  /*21a0*/  FSEL R15, R0, R7.reuse, P2 ;  /* 0x00000007000f7208 */ /* 0x080fe20001000000 */
[----:B------:R-:W-:Y:S01]  /*21b0*/  IMAD.MOV.U32 R0, RZ, RZ, 0x4016cbe4 ;  /* 0x4016cbe4ff007424 */ /* 0x000fe200078e00ff */
[----:B------:R-:W-:-:S05]  /*21c0*/  FSEL R7, R7, -R7, P2 ;  /* 0x8000000707077208 */ /* 0x000fca0001000000 */
[----:B------:R-:W-:Y:S01]  /*21d0*/  @!P0 FFMA R15, R4, 1.6832555532455444336, R7 ;  /* 0x3fd774eb040f8823 */ /* 0x000fe20000000007 */
[----:B------:R-:W-:Y:S01]  /*21e0*/  @!P3 FSEL R15, R0, 0.78539818525314331055, !P0 ;  /* 0x3f490fdb000fb808 */ /* 0x000fe20004000000 */
[----:B------:R-:W-:Y:S01]  /*21f0*/  IMAD.MOV.U32 R0, RZ, RZ, RZ ;  /* 0x000000ffff007224 */ /* 0x000fe200078e00ff */
[----:B------:R-:W-:Y:S02]  /*2200*/  @!P1 FSEL R15, RZ, 3.1415927410125732422, P0 ;  /* 0x40490fdbff0f9808 */ /* 0x000fe40000000000 */
[----:B------:R-:W-:Y:S02]  /*2210*/  FSETP.NAN.AND P0, PT, R5, R5, PT ;  /* 0x000000050500720b */ /* 0x000fe40003f08000 */
[----:B------:R-:W-:-:S04]  /*2220*/  LOP3.LUT R2, R15, 0x80000000, R2, 0xb8, !PT ;  /* 0x800000000f027812 */ /* 0x000fc800078eb802 */
[----:B------:R-:W-:-:S04]  /*2230*/  FSEL R16, R5, R2, P0 ;  /* 0x0000000205107208 */ /* 0x000fc80000000000 */
[----:B------:R-:W-:-:S13]  /*2240*/  FSETP.GEU.AND P0, PT, R16, RZ, PT ;  /* 0x000000ff1000720b */ /* 0x000fda0003f0e000 */
[----:B------:R-:W-:Y:S05]  /*2250*/  @!P0 BRA `(.L_x_24) ;  /* 0x0000000000748947 */ /* 0x000fea0003800000 */
[----:B------:R-:W-:Y:S01]  /*2260*/  FSETP.GE.AND P0, PT, R16, 3.5, PT ;  /* 0x406000001000780b */ /* 0x000fe20003f06000 */
[----:B------:R-:W-:-:S12]  /*2270*/  IMAD.MOV.U32 R0, RZ, RZ, 0x1f5 ;  /* 0x000001f5ff007424 */ /* 0x000fd800078e00ff */
[----:B------:R-:W-:Y:S05]  /*2280*/  @P0 BRA `(.L_x_24) ;  /* 0x0000000000680947 */ /* 0x000fea0003800000 */
[----:B------:R-:W0:Y:S01]  /*2290*/  MUFU.RCP64H R3, 3.5 ;  /* 0x400c000000037908 */ /* 0x000e220000001800 */
[----:B------:R-:W-:Y:S01]  /*22a0*/  IMAD.MOV.U32 R14, RZ, RZ, 0x0 ;  /* 0x00000000ff0e7424 */ /* 0x000fe200078e00ff */
[----:B------:R-:W-:Y:S01]  /*22b0*/  BSSY.RECONVERGENT B2, `(.L_x_25) ;  /* 0x0000015000027945 */ /* 0x000fe20003800200 */
[----:B------:R-:W-:Y:S02]  /*22c0*/  IMAD.MOV.U32 R15, RZ, RZ, 0x400c0000 ;  /* 0x400c0000ff0f7424 */ /* 0x000fe400078e00ff */
[----:B------:R-:W-:-:S06]  /*22d0*/  IMAD.MOV.U32 R2, RZ, RZ, 0x1 ;  /* 0x00000001ff027424 */ /* 0x000fcc00078e00ff */
[----:B0-----:R-:W-:-:S08]  /*22e0*/  DFMA R4, R2, -R14, 1 ;  /* 0x3ff000000204742b */ /* 0x001fd0000000080e */
[----:B------:R-:W-:Y:S02]  /*22f0*/  DFMA R6, R4, R4, R4 ;  /* 0x000000040406722b */ /* 0x000fe40000000004 */
[----:B------:R-:W0:Y:S06]  /*2300*/  F2F.F64.F32 R4, R16 ;  /* 0x0000001000047310 */ /* 0x000e2c0000201800 */
[----:B------:R-:W-:-:S08]  /*2310*/  DFMA R6, R2, R6, R2 ;  /* 0x000000060206722b */ /* 0x000fd00000000002 */
[----:B------:R-:W-:Y:S02]  /*2320*/  DFMA R2, R6, -R14, 1 ;  /* 0x3ff000000602742b */ /* 0x000fe4000000080e */
[----:B0-----:R-:W-:-:S06]  /*2330*/  DMUL R4, R4, 500 ;  /* 0x407f400004047828 */ /* 0x001fcc0000000000 */
[----:B------:R-:W-:-:S04]  /*2340*/  DFMA R2, R6, R2, R6 ;  /* 0x000000020602722b */ /* 0x000fc80000000006 */
[----:B------:R-:W-:-:S04]  /*2350*/  FSETP.GEU.AND P1, PT, |R5|, 6.5827683646048100446e-37, PT ;  /* 0x036000000500780b */ /* 0x000fc80003f2e200 */
[----:B------:R-:W-:-:S08]  /*2360*/  DMUL R6, R4, R2 ;  /* 0x0000000204067228 */ /* 0x000fd00000000000 */
[----:B------:R-:W-:-:S08]  /*2370*/  DFMA R14, R6, -3.5, R4 ;  /* 0xc00c0000060e782b */ /* 0x000fd00000000004 */
[----:B------:R-:W-:-:S10]  /*2380*/  DFMA R2, R2, R14, R6 ;  /* 0x0000000e0202722b */ /* 0x000fd40000000006 */
[----:B------:R-:W-:-:S05]  /*2390*/  FFMA R0, RZ, 2.1875, R3 ;  /* 0x400c0000ff007823 */ /* 0x000fca0000000003 */
[----:B------:R-:W-:-:S13]  /*23a0*/  FSETP.GT.AND P0, PT, |R0|, 1.469367938527859385e-39, PT ;  /* 0x001000000000780b */ /* 0x000fda0003f04200 */
[----:B------:R-:W-:Y:S05]  /*23b0*/  @P0 BRA P1, `(.L_x_26) ;  /* 0x0000000000100947 */ /* 0x000fea0000800000 */
[----:B------:R-:W-:-:S07]  /*23c0*/  MOV R0, 0x23e0 ;  /* 0x000023e000007802 */ /* 0x000fce0000000f00 */
[----:B------:R-:W-:Y:S05]  /*23d0*/  CALL.REL.NOINC `($__internal_0_$__cuda_sm20_div_rn_f64_full) ;  /* 0x0000000000547944 */ /* 0x000fea0003c00000 */
[----:B------:R-:W-:Y:S02]  /*23e0*/  IMAD.MOV.U32 R2, RZ, RZ, R14 ;  /* 0x000000ffff027224 */ /* 0x000fe400078e000e */
[----:B------:R-:W-:-:S07]  /*23f0*/  IMAD.MOV.U32 R3, RZ, RZ, R15 ;  /* 0x000000ffff037224 */ /* 0x000fce00078e000f */
.L_x_26:
[----:B------:R-:W-:Y:S05]  /*2400*/  BSYNC.RECONVERGENT B2 ;  /* 0x0000000000027941 */ /* 0x000fea0003800200 */
.L_x_25:
[----:B------:R-:W-:-:S06]  /*2410*/  DADD R2, R2, 1 ;  /* 0x3ff0000002027429 */ /* 0x000fcc0000000000 */
[----:B------:R0:W1:Y:S05]  /*2420*/  F2I.F64.TRUNC R0, R2 ;  /* 0x0000000200007311 */ /* 0x00006a000030d100 */
.L_x_24:
[----:B------:R-:W-:Y:S05]  /*2430*/  BSYNC.RECONVERGENT B1 ;  /* 0x0000000000017941 */ /* 0x000fea0003800200 */
.L_x_23:
[----:B------:R-:W2:Y:S01]  /*2440*/  S2R R4, SR_TID.X ;  /* 0x0000000000047919 */ /* 0x000ea20000002100 */
[----:B------:R-:W2:Y:S08]  /*2450*/  S2UR UR4, SR_CTAID.X ;  /* 0x00000000000479c3 */ /* 0x000eb00000002500 */
[----:B------:R-:W2:Y:S08]  /*2460*/  LDC R5, c[0x0][0x360] ;  /* 0x0000d800ff057b82 */ /* 0x000eb00000000800 */
[----:B0-----:R-:W0:Y:S01]  /*2470*/  LDC.64 R2, c[0x0][0x398] ;  /* 0x0000e600ff027b82 */ /* 0x001e220000000a00 */
[----:B--2---:R-:W-:-:S04]  /*2480*/  IMAD R5, R5, UR4, R4 ;  /* 0x0000000405057c24 */ /* 0x004fc8000f8e0204 */
[----:B-1----:R-:W-:-:S04]  /*2490*/  IMAD R5, R5, 0x1f6, R0 ;  /* 0x000001f605057824 */ /* 0x002fc800078e0200 */
[----:B0-----:R-:W-:-:S05]  /*24a0*/  IMAD.WIDE R2, R5, 0x4, R2 ;  /* 0x0000000405027825 */ /* 0x001fca00078e0202 */
[----:B------:R-:W2:Y:S02]  /*24b0*/  LDG.E R0, desc[UR6][R2.64] ;  /* 0x0000000602007981 */ /* 0x000ea4000c1e1900 */
[----:B--2---:R-:W-:-:S05]  /*24c0*/  VIADD R5, R0, 0x1 ;  /* 0x0000000100057836 */ /* 0x004fca0000000000 */
[----:B------:R0:W-:Y:S02]  /*24d0*/  STG.E desc[UR6][R2.64], R5 ;  /* 0x0000000502007986 */ /* 0x0001e4000c101906 */
.L_x_7:
[----:B------:R-:W-:Y:S05]  /*24e0*/  BSYNC.RECONVERGENT B0 ;  /* 0x0000000000007941 */ /* 0x000fea0003800200 */
.L_x_6:
[C---:B------:R-:W-:Y:S01]  /*24f0*/  ISETP.NE.AND P0, PT, R13.reuse, R12, PT ;  /* 0x0000000c0d00720c */ /* 0x040fe20003f05270 */
[----:B------:R-:W-:-:S12]  /*2500*/  VIADD R13, R13, 0x1 ;  /* 0x000000010d0d7836 */ /* 0x000fd80000000000 */
[----:B------:R-:W-:Y:S05]  /*2510*/  @P0 BRA `(.L_x_27) ;  /* 0xffffffe400680947 */ /* 0x000fea000383ffff */
[----:B------:R-:W-:Y:S05]  /*2520*/  EXIT ;  /* 0x000000000000794d */ /* 0x000fea0003800000 */
        .weak           $__internal_0_$__cuda_sm20_div_rn_f64_full
        .type           $__internal_0_$__cuda_sm20_div_rn_f64_full,@function
        .size           $__internal_0_$__cuda_sm20_div_rn_f64_full,($__internal_1_$__cuda_sm20_sqrt_rn_f32_slowpath - $__internal_0_$__cuda_sm20_div_rn_f64_full)
$__internal_0_$__cuda_sm20_div_rn_f64_full:
[----:B------:R-:W-:Y:S01]  /*2530*/  IMAD.MOV.U32 R3, RZ, RZ, 0x3ffc0000 ;  /* 0x3ffc0000ff037424 */ /* 0x000fe200078e00ff */
[C---:B------:R-:W-:Y:S01]  /*2540*/  FSETP.GEU.AND P1, PT, |R5|.reuse, 1.469367938527859385e-39, PT ;  /* 0x001000000500780b */ /* 0x040fe20003f2e200 */
[----:B------:R-:W-:Y:S01]  /*2550*/  IMAD.MOV.U32 R2, RZ, RZ, 0x0 ;  /* 0x00000000ff027424 */ /* 0x000fe200078e00ff */
[----:B------:R-:W-:Y:S01]  /*2560*/  LOP3.LUT R20, R5, 0x7ff00000, RZ, 0xc0, !PT ;  /* 0x7ff0000005147812 */ /* 0x000fe200078ec0ff */
[----:B------:R-:W0:Y:S01]  /*2570*/  MUFU.RCP64H R15, R3 ;  /* 0x00000003000f7308 */ /* 0x000e220000001800 */
[----:B------:R-:W-:Y:S01]  /*2580*/  IMAD.MOV.U32 R14, RZ, RZ, 0x1 ;  /* 0x00000001ff0e7424 */ /* 0x000fe200078e00ff */
[----:B------:R-:W-:Y:S01]  /*2590*/  BSSY.RECONVERGENT B3, `(.L_x_28) ;  /* 0x0000045000037945 */ /* 0x000fe20003800200 */
[----:B------:R-:W-:Y:S01]  /*25a0*/  IMAD.MOV.U32 R21, RZ, RZ, 0x1ca00000 ;  /* 0x1ca00000ff157424 */ /* 0x000fe200078e00ff */
[----:B------:R-:W-:Y:S01]  /*25b0*/  ISETP.GE.U32.AND P0, PT, R20, 0x40000000, PT ;  /* 0x400000001400780c */ /* 0x000fe20003f06070 */
[----:B------:R-:W-:Y:S02]  /*25c0*/  IMAD.MOV.U32 R22, RZ, RZ, R20 ;  /* 0x000000ffff167224 */ /* 0x000fe400078e0014 */
[----:B------:R-:W-:Y:S01]  /*25d0*/  IMAD.MOV.U32 R23, RZ, RZ, 0x40000000 ;  /* 0x40000000ff177424 */ /* 0x000fe200078e00ff */
[----:B------:R-:W-:-:S03]  /*25e0*/  SEL R21, R21, 0x63400000, !P0 ;  /* 0x6340000015157807 */ /* 0x000fc60004000000 */
[----:B------:R-:W-:Y:S01]  /*25f0*/  VIADD R25, R23, 0xffffffff ;  /* 0xffffffff17197836 */ /* 0x000fe20000000000 */
[----:B------:R-:W-:-:S04]  /*2600*/  @!P1 LOP3.LUT R18, R21, 0x80000000, R5, 0xf8, !PT ;  /* 0x8000000015129812 */ /* 0x000fc800078ef805 */
[----:B------:R-:W-:Y:S01]  /*2610*/  @!P1 LOP3.LUT R19, R18, 0x100000, RZ, 0xfc, !PT ;  /* 0x0010000012139812 */ /* 0x000fe200078efcff */
[----:B0-----:R-:W-:Y:S01]  /*2620*/  DFMA R6, R14, -R2, 1 ;  /* 0x3ff000000e06742b */ /* 0x001fe20000000802 */
[----:B------:R-:W-:-:S07]  /*2630*/  @!P1 IMAD.MOV.U32 R18, RZ, RZ, RZ ;  /* 0x000000ffff129224 */ /* 0x000fce00078e00ff */
[----:B------:R-:W-:-:S08]  /*2640*/  DFMA R6, R6, R6, R6 ;  /* 0x000000060606722b */ /* 0x000fd00000000006 */
[----:B------:R-:W-:Y:S01]  /*2650*/  DFMA R14, R14, R6, R14 ;  /* 0x000000060e0e722b */ /* 0x000fe2000000000e */
[----:B------:R-:W-:Y:S02]  /*2660*/  LOP3.LUT R7, R21, 0x800fffff, R5, 0xf8, !PT ;  /* 0x800fffff15077812 */ /* 0x000fe400078ef805 */
[----:B------:R-:W-:-:S05]  /*2670*/  MOV R6, R4 ;  /* 0x0000000400067202 */ /* 0x000fca0000000f00 */
[----:B------:R-:W-:Y:S02]  /*2680*/  DFMA R16, R14, -R2, 1 ;  /* 0x3ff000000e10742b */ /* 0x000fe40000000802 */
[----:B------:R-:W-:-:S06]  /*2690*/  @!P1 DFMA R6, R6, 2, -R18 ;  /* 0x400000000606982b */ /* 0x000fcc0000000812 */
[----:B------:R-:W-:-:S04]  /*26a0*/  DFMA R16, R14, R16, R14 ;  /* 0x000000100e10722b */ /* 0x000fc8000000000e */
[----:B------:R-:W-:-:S04]  /*26b0*/  @!P1 LOP3.LUT R22, R7, 0x7ff00000, RZ, 0xc0, !PT ;  /* 0x7ff0000007169812 */ /* 0x000fc800078ec0ff */
[----:B------:R-:W-:Y:S01]  /*26c0*/  DMUL R14, R16, R6 ;  /* 0x00000006100e7228 */ /* 0x000fe20000000000 */
[----:B------:R-:W-:-:S05]  /*26d0*/  VIADD R24, R22, 0xffffffff ;  /* 0xffffffff16187836 */ /* 0x000fca0000000000 */
[----:B------:R-:W-:Y:S02]  /*26e0*/  ISETP.GT.U32.AND P0, PT, R24, 0x7feffffe, PT ;  /* 0x7feffffe1800780c */ /* 0x000fe40003f04070 */
[----:B------:R-:W-:Y:S02]  /*26f0*/  DFMA R18, R14, -R2, R6 ;  /* 0x800000020e12722b */ /* 0x000fe40000000006 */
[----:B------:R-:W-:-:S06]  /*2700*/  ISETP.GT.U32.OR P0, PT, R25, 0x7feffffe, P0 ;  /* 0x7feffffe1900780c */ /* 0x000fcc0000704470 */
[----:B------:R-:W-:-:S07]  /*2710*/  DFMA R18, R16, R18, R14 ;  /* 0x000000121012722b */ /* 0x000fce000000000e */
[----:B------:R-:W-:Y:S05]  /*2720*/  @P0 BRA `(.L_x_29) ;  /* 0x0000000000680947 */ /* 0x000fea0003800000 */
[----:B------:R-:W-:Y:S02]  /*2730*/  IMAD.MOV.U32 R5, RZ, RZ, 0x40000000 ;  /* 0x40000000ff057424 */ /* 0x000fe400078e00ff */
[----:B------:R-:W-:-:S03]  /*2740*/  IMAD.MOV.U32 R4, RZ, RZ, RZ ;  /* 0x000000ffff047224 */ /* 0x000fc600078e00ff */
[----:B------:R-:W-:-:S04]  /*2750*/  VIADDMNMX R20, R20, -R5, 0xb9600000, !PT ;  /* 0xb960000014147446 */ /* 0x000fc80007800905 */
[----:B------:R-:W-:-:S05]  /*2760*/  VIMNMX R20, PT, PT, R20, 0x46a00000, PT ;  /* 0x46a0000014147848 */ /* 0x000fca0003fe0100 */
[----:B------:R-:W-:-:S04]  /*2770*/  IMAD.IADD R21, R20, 0x1, -R21 ;  /* 0x0000000114157824 */ /* 0x000fc800078e0a15 */
[----:B------:R-:W-:-:S06]  /*2780*/  VIADD R5, R21, 0x7fe00000 ;  /* 0x7fe0000015057836 */ /* 0x000fcc0000000000 */
[----:B------:R-:W-:-:S10]  /*2790*/  DMUL R14, R18, R4 ;  /* 0x00000004120e7228 */ /* 0x000fd40000000000 */
[----:B------:R-:W-:-:S13]  /*27a0*/  FSETP.GTU.AND P0, PT, |R15|, 1.469367938527859385e-39, PT ;  /* 0x001000000f00780b */ /* 0x000fda0003f0c200 */
[----:B------:R-:W-:Y:S05]  /*27b0*/  @P0 BRA `(.L_x_30) ;  /* 0x0000000000880947 */ /* 0x000fea0003800000 */
[----:B------:R-:W-:Y:S01]  /*27c0*/  DFMA R2, R18, -R2, R6 ;  /* 0x800000021202722b */ /* 0x000fe20000000006 */
[----:B------:R-:W-:-:S09]  /*27d0*/  IMAD.MOV.U32 R4, RZ, RZ, RZ ;  /* 0x000000ffff047224 */ /* 0x000fd200078e00ff */
[C---:B------:R-:W-:Y:S02]  /*27e0*/  FSETP.NEU.AND P0, PT, R3.reuse, RZ, PT ;  /* 0x000000ff0300720b */ /* 0x040fe40003f0d000 */
[----:B------:R-:W-:-:S04]  /*27f0*/  LOP3.LUT R2, R3, 0x400c0000, RZ, 0x3c, !PT ;  /* 0x400c000003027812 */ /* 0x000fc800078e3cff */
[----:B------:R-:W-:-:S04]  /*2800*/  LOP3.LUT R7, R2, 0x80000000, RZ, 0xc0, !PT ;  /* 0x8000000002077812 */ /* 0x000fc800078ec0ff */
[----:B------:R-:W-:-:S03]  /*2810*/  LOP3.LUT R5, R7, R5, RZ, 0xfc, !PT ;  /* 0x0000000507057212 */ /* 0x000fc600078efcff */
[----:B------:R-:W-:Y:S05]  /*2820*/  @!P0 BRA `(.L_x_30) ;  /* 0x00000000006c8947 */ /* 0x000fea0003800000 */
[----:B------:R-:W-:Y:S01]  /*2830*/  IMAD.MOV R3, RZ, RZ, -R21 ;  /* 0x000000ffff037224 */ /* 0x000fe200078e0a15 */
[----:B------:R-:W-:Y:S01]  /*2840*/  DMUL.RP R4, R18, R4 ;  /* 0x0000000412047228 */ /* 0x000fe20000008000 */
[----:B------:R-:W-:Y:S01]  /*2850*/  IMAD.MOV.U32 R2, RZ, RZ, RZ ;  /* 0x000000ffff027224 */ /* 0x000fe200078e00ff */
[----:B------:R-:W-:-:S05]  /*2860*/  IADD3 R21, PT, PT, -R21, -0x43300000, RZ ;  /* 0xbcd0000015157810 */ /* 0x000fca0007ffe1ff */
[----:B------:R-:W-:-:S03]  /*2870*/  DFMA R2, R14, -R2, R18 ;  /* 0x800000020e02722b */ /* 0x000fc60000000012 */
[----:B------:R-:W-:-:S07]  /*2880*/  LOP3.LUT R7, R5, R7, RZ, 0x3c, !PT ;  /* 0x0000000705077212 */ /* 0x000fce00078e3cff */
[----:B------:R-:W-:-:S04]  /*2890*/  FSETP.NEU.AND P0, PT, |R3|, R21, PT ;  /* 0x000000150300720b */ /* 0x000fc80003f0d200 */
[----:B------:R-:W-:Y:S02]  /*28a0*/  FSEL R14, R4, R14, !P0 ;  /* 0x0000000e040e7208 */ /* 0x000fe40004000000 */
[----:B------:R-:W-:Y:S01]  /*28b0*/  FSEL R15, R7, R15, !P0 ;  /* 0x0000000f070f7208 */ /* 0x000fe20004000000 */
[----:B------:R-:W-:Y:S06]  /*28c0*/  BRA `(.L_x_30) ;  /* 0x0000000000447947 */ /* 0x000fec0003800000 */
.L_x_29:
[----:B------:R-:W-:-:S14]  /*28d0*/  DSETP.NAN.AND P0, PT, R4, R4, PT ;  /* 0x000000040400722a */ /* 0x000fdc0003f08000 */
[----:B------:R-:W-:Y:S05]  /*28e0*/  @P0 BRA `(.L_x_31) ;  /* 0x0000000000340947 */ /* 0x000fea0003800000 */
[----:B------:R-:W-:Y:S01]  /*28f0*/  ISETP.NE.AND P0, PT, R22, R23, PT ;  /* 0x000000171600720c */ /* 0x000fe20003f05270 */
[----:B------:R-:W-:Y:S02]  /*2900*/  IMAD.MOV.U32 R14, RZ, RZ, 0x0 ;  /* 0x00000000ff0e7424 */ /* 0x000fe400078e00ff */
[----:B------:R-:W-:-:S10]  /*2910*/  IMAD.MOV.U32 R15, RZ, RZ, -0x80000 ;  /* 0xfff80000ff0f7424 */ /* 0x000fd400078e00ff */
[----:B------:R-:W-:Y:S05]  /*2920*/  @!P0 BRA `(.L_x_30) ;  /* 0x00000000002c8947 */ /* 0x000fea0003800000 */
[----:B------:R-:W-:Y:S02]  /*2930*/  ISETP.NE.AND P0, PT, R22, 0x7ff00000, PT ;  /* 0x7ff000001600780c */ /* 0x000fe40003f05270 */
[----:B------:R-:W-:Y:S02]  /*2940*/  LOP3.LUT R4, R5, 0x400c0000, RZ, 0x3c, !PT ;  /* 0x400c000005047812 */ /* 0x000fe400078e3cff */
[----:B------:R-:W-:Y:S02]  /*2950*/  ISETP.EQ.OR P0, PT, R23, RZ, !P0 ;  /* 0x000000ff1700720c */ /* 0x000fe40004702670 */
[----:B------:R-:W-:-:S11]  /*2960*/  LOP3.LUT R15, R4, 0x80000000, RZ, 0xc0, !PT ;  /* 0x80000000040f7812 */ /* 0x000fd600078ec0ff */
[----:B------:R-:W-:Y:S01]  /*2970*/  @P0 LOP3.LUT R2, R15, 0x7ff00000, RZ, 0xfc, !PT ;  /* 0x7ff000000f020812 */ /* 0x000fe200078efcff */
[----:B------:R-:W-:Y:S02]  /*2980*/  @!P0 IMAD.MOV.U32 R14, RZ, RZ, RZ ;  /* 0x000000ffff0e8224 */ /* 0x000fe400078e00ff */
[----:B------:R-:W-:Y:S02]  /*2990*/  @P0 IMAD.MOV.U32 R14, RZ, RZ, RZ ;  /* 0x000000ffff0e0224 */ /* 0x000fe400078e00ff */
[----:B------:R-:W-:Y:S01]  /*29a0*/  @P0 IMAD.MOV.U32 R15, RZ, RZ, R2 ;  /* 0x000000ffff0f0224 */ /* 0x000fe200078e0002 */
[----:B------:R-:W-:Y:S06]  /*29b0*/  BRA `(.L_x_30) ;  /* 0x0000000000087947 */ /* 0x000fec0003800000 */
.L_x_31:
[----:B------:R-:W-:Y:S01]  /*29c0*/  LOP3.LUT R15, R5, 0x80000, RZ, 0xfc, !PT ;  /* 0x00080000050f7812 */ /* 0x000fe200078efcff */
[----:B------:R-:W-:-:S07]  /*29d0*/  IMAD.MOV.U32 R14, RZ, RZ, R4 ;  /* 0x000000ffff0e7224 */ /* 0x000fce00078e0004 */
.L_x_30:
[----:B------:R-:W-:Y:S05]  /*29e0*/  BSYNC.RECONVERGENT B3 ;  /* 0x0000000000037941 */ /* 0x000fea0003800200 */
.L_x_28:
[----:B------:R-:W-:Y:S02]  /*29f0*/  IMAD.MOV.U32 R2, RZ, RZ, R0 ;  /* 0x000000ffff027224 */ /* 0x000fe400078e0000 */
[----:B------:R-:W-:-:S04]  /*2a00*/  IMAD.MOV.U32 R3, RZ, RZ, 0x0 ;  /* 0x00000000ff037424 */ /* 0x000fc800078e00ff */
[----:B------:R-:W-:Y:S05]  /*2a10*/  RET.REL.NODEC R2 `(_Z8distancePfS_iiPi) ;  /* 0xffffffd402787950 */ /* 0x000fea0003c3ffff */
        .weak           $__internal_1_$__cuda_sm20_sqrt_rn_f32_slowpath
        .type           $__internal_1_$__cuda_sm20_sqrt_rn_f32_slowpath,@function
        .size           $__internal_1_$__cuda_sm20_sqrt_rn_f32_slowpath,($__internal_2_$__cuda_sm3x_div_rn_noftz_f32_slowpath - $__internal_1_$__cuda_sm20_sqrt_rn_f32_slowpath)
$__internal_1_$__cuda_sm20_sqrt_rn_f32_slowpath:
[----:B------:R-:W-:-:S13]  /*2a20*/  LOP3.LUT P0, RZ, R3, 0x7fffffff, RZ, 0xc0, !PT ;  /* 0x7fffffff03ff7812 */ /* 0x000fda000780c0ff */
[----:B------:R-:W-:Y:S01]  /*2a30*/  @!P0 IMAD.MOV.U32 R2, RZ, RZ, R3 ;  /* 0x000000ffff028224 */ /* 0x000fe200078e0003 */
[----:B------:R-:W-:Y:S06]  /*2a40*/  @!P0 BRA `(.L_x_32) ;  /* 0x0000000000448947 */ /* 0x000fec0003800000 */
[----:B------:R-:W-:Y:S01]  /*2a50*/  FSETP.GEU.FTZ.AND P0, PT, R3, RZ, PT ;  /* 0x000000ff0300720b */ /* 0x000fe20003f1e000 */
[----:B------:R-:W-:-:S12]  /*2a60*/  IMAD.MOV.U32 R0, RZ, RZ, R3 ;  /* 0x000000ffff007224 */ /* 0x000fd800078e0003 */
[----:B------:R-:W-:Y:S01]  /*2a70*/  @!P0 IMAD.MOV.U32 R2, RZ, RZ, 0x7fffffff ;  /* 0x7fffffffff028424 */ /* 0x000fe200078e00ff */
[----:B------:R-:W-:Y:S06]  /*2a80*/  @!P0 BRA `(.L_x_32) ;  /* 0x0000000000348947 */ /* 0x000fec0003800000 */
[----:B------:R-:W-:-:S13]  /*2a90*/  FSETP.GTU.FTZ.AND P0, PT, |R0|, +INF , PT ;  /* 0x7f8000000000780b */ /* 0x000fda0003f1c200 */
[----:B------:R-:W-:Y:S01]  /*2aa0*/  @P0 FADD.FTZ R2, R0, 1 ;  /* 0x3f80000000020421 */ /* 0x000fe20000010000 */
[----:B------:R-:W-:Y:S06]  /*2ab0*/  @P0 BRA `(.L_x_32) ;  /* 0x0000000000280947 */ /* 0x000fec0003800000 */
[----:B------:R-:W-:-:S13]  /*2ac0*/  FSETP.NEU.FTZ.AND P0, PT, |R0|, +INF , PT ;  /* 0x7f8000000000780b */ /* 0x000fda0003f1d200 */
[----:B------:R-:W-:-:S04]  /*2ad0*/  @P0 FFMA R3, R0, 1.84467440737095516160e+19, RZ ;  /* 0x5f80000000030823 */ /* 0x000fc800000000ff */
[----:B------:R-:W0:Y:S02]  /*2ae0*/  @P0 MUFU.RSQ R2, R3 ;  /* 0x0000000300020308 */ /* 0x000e240000001400 */
[----:B0-----:R-:W-:Y:S01]  /*2af0*/  @P0 FMUL.FTZ R4, R3, R2 ;  /* 0x0000000203040220 */ /* 0x001fe20000410000 */
[----:B------:R-:W-:Y:S01]  /*2b00*/  @P0 FMUL.FTZ R6, R2, 0.5 ;  /* 0x3f00000002060820 */ /* 0x000fe20000410000 */
[----:B------:R-:W-:Y:S02]  /*2b10*/  @!P0 MOV R2, R0 ;  /* 0x0000000000028202 */ /* 0x000fe40000000f00 */
[----:B------:R-:W-:-:S04]  /*2b20*/  @P0 FADD.FTZ R5, -R4, -RZ ;  /* 0x800000ff04050221 */ /* 0x000fc80000010100 */
[----:B------:R-:W-:-:S04]  /*2b30*/  @P0 FFMA R5, R4, R5, R3 ;  /* 0x0000000504050223 */ /* 0x000fc80000000003 */
[----:B------:R-:W-:-:S04]  /*2b40*/  @P0 FFMA R5, R5, R6, R4 ;  /* 0x0000000605050223 */ /* 0x000fc80000000004 */
[----:B------:R-:W-:-:S07]  /*2b50*/  @P0 FMUL.FTZ R2, R5, 2.3283064365386962891e-10 ;  /* 0x2f80000005020820 */ /* 0x000fce0000410000 */
.L_x_32:
[----:B------:R-:W-:Y:S02]  /*2b60*/  IMAD.MOV.U32 R0, RZ, RZ, R2 ;  /* 0x000000ffff007224 */ /* 0x000fe400078e0002 */
[----:B------:R-:W-:Y:S02]  /*2b70*/  IMAD.MOV.U32 R2, RZ, RZ, R7 ;  /* 0x000000ffff027224 */ /* 0x000fe400078e0007 */
[----:B------:R-:W-:-:S04]  /*2b80*/  IMAD.MOV.U32 R3, RZ, RZ, 0x0 ;  /* 0x00000000ff037424 */ /* 0x000fc800078e00ff */
[----:B------:R-:W-:Y:S05]  /*2b90*/  RET.REL.NODEC R2 `(_Z8distancePfS_iiPi) ;  /* 0xffffffd402187950 */ /* 0x000fea0003c3ffff */
        .weak           $__internal_2_$__cuda_sm3x_div_rn_noftz_f32_slowpath
        .type           $__internal_2_$__cuda_sm3x_div_rn_noftz_f32_slowpath,@function
        .size           $__internal_2_$__cuda_sm3x_div_rn_noftz_f32_slowpath,(.L_x_47 - $__internal_2_$__cuda_sm3x_div_rn_noftz_f32_slowpath)
$__internal_2_$__cuda_sm3x_div_rn_noftz_f32_slowpath:
[--C-:B------:R-:W-:Y:S01]  /*2ba0*/  SHF.R.U32.HI R7, RZ, 0x17, R3.reuse ;  /* 0x00000017ff077819 */ /* 0x100fe20000011603 */
[----:B------:R-:W-:Y:S01]  /*2bb0*/  BSSY.RECONVERGENT B2, `(.L_x_33) ;  /* 0x0000064000027945 */ /* 0x000fe20003800200 */
[--C-:B------:R-:W-:Y:S01]  /*2bc0*/  SHF.R.U32.HI R6, RZ, 0x17, R0.reuse ;  /* 0x00000017ff067819 */ /* 0x100fe20000011600 */
[----:B------:R-:W-:Y:S01]  /*2bd0*/  IMAD.MOV.U32 R14, RZ, RZ, R0 ;  /* 0x000000ffff0e7224 */ /* 0x000fe200078e0000 */
[----:B------:R-:W-:Y:S01]  /*2be0*/  LOP3.LUT R7, R7, 0xff, RZ, 0xc0, !PT ;  /* 0x000000ff07077812 */ /* 0x000fe200078ec0ff */
[----:B------:R-:W-:Y:S01]  /*2bf0*/  IMAD.MOV.U32 R15, RZ, RZ, R3 ;  /* 0x000000ffff0f7224 */ /* 0x000fe200078e0003 */
[----:B------:R-:W-:-:S03]  /*2c00*/  LOP3.LUT R16, R6, 0xff, RZ, 0xc0, !PT ;  /* 0x000000ff06107812 */ /* 0x000fc600078ec0ff */
[----:B------:R-:W-:Y:S02]  /*2c10*/  VIADD R18, R7, 0xffffffff ;  /* 0xffffffff07127836 */ /* 0x000fe40000000000 */
[----:B------:R-:W-:-:S03]  /*2c20*/  VIADD R17, R16, 0xffffffff ;  /* 0xffffffff10117836 */ /* 0x000fc60000000000 */
[----:B------:R-:W-:-:S04]  /*2c30*/  ISETP.GT.U32.AND P0, PT, R18, 0xfd, PT ;  /* 0x000000fd1200780c */ /* 0x000fc80003f04070 */
[----:B------:R-:W-:-:S13]  /*2c40*/  ISETP.GT.U32.OR P0, PT, R17, 0xfd, P0 ;  /* 0x000000fd1100780c */ /* 0x000fda0000704470 */
[----:B------:R-:W-:Y:S01]  /*2c50*/  @!P0 IMAD.MOV.U32 R6, RZ, RZ, RZ ;  /* 0x000000ffff068224 */ /* 0x000fe200078e00ff */
[----:B------:R-:W-:Y:S06]  /*2c60*/  @!P0 BRA `(.L_x_34) ;  /* 0x00000000005c8947 */ /* 0x000fec0003800000 */
[----:B------:R-:W-:Y:S02]  /*2c70*/  FSETP.GTU.FTZ.AND P1, PT, |R3|, +INF , PT ;  /* 0x7f8000000300780b */ /* 0x000fe40003f3c200 */
[----:B------:R-:W-:-:S04]  /*2c80*/  FSETP.GTU.FTZ.AND P0, PT, |R0|, +INF , PT ;  /* 0x7f8000000000780b */ /* 0x000fc80003f1c200 */
[----:B------:R-:W-:-:S13]  /*2c90*/  PLOP3.LUT P0, PT, P0, P1, PT, 0xf8, 0x8f ;  /* 0x00000000008f781c */ /* 0x000fda0000703f70 */
[----:B------:R-:W-:Y:S05]  /*2ca0*/  @P0 BRA `(.L_x_35) ;  /* 0x00000004004c0947 */ /* 0x000fea0003800000 */
[----:B------:R-:W-:-:S13]  /*2cb0*/  LOP3.LUT P0, RZ, R15, 0x7fffffff, R14, 0xc8, !PT ;  /* 0x7fffffff0fff7812 */ /* 0x000fda000780c80e */
[----:B------:R-:W-:Y:S05]  /*2cc0*/  @!P0 BRA `(.L_x_36) ;  /* 0x00000004003c8947 */ /* 0x000fea0003800000 */
[C---:B------:R-:W-:Y:S02]  /*2cd0*/  FSETP.NEU.FTZ.AND P3, PT, |R0|.reuse, +INF , PT ;  /* 0x7f8000000000780b */ /* 0x040fe40003f7d200 */
[----:B------:R-:W-:Y:S02]  /*2ce0*/  FSETP.NEU.FTZ.AND P1, PT, |R3|, +INF , PT ;  /* 0x7f8000000300780b */ /* 0x000fe40003f3d200 */
[----:B------:R-:W-:-:S11]  /*2cf0*/  FSETP.NEU.FTZ.AND P0, PT, |R0|, +INF , PT ;  /* 0x7f8000000000780b */ /* 0x000fd60003f1d200 */
[----:B------:R-:W-:Y:S05]  /*2d00*/  @!P1 BRA !P3, `(.L_x_36) ;  /* 0x00000004002c9947 */ /* 0x000fea0005800000 */
[----:B------:R-:W-:-:S04]  /*2d10*/  LOP3.LUT P3, RZ, R14, 0x7fffffff, RZ, 0xc0, !PT ;  /* 0x7fffffff0eff7812 */ /* 0x000fc8000786c0ff */
[----:B------:R-:W-:-:S13]  /*2d20*/  PLOP3.LUT P1, PT, P1, P3, PT, 0x2f, 0xf2 ;  /* 0x0000000000f2781c */ /* 0x000fda0000f26577 */
[----:B------:R-:W-:Y:S05]  /*2d30*/  @P1 BRA `(.L_x_37) ;  /* 0x0000000400181947 */ /* 0x000fea0003800000 */
[----:B------:R-:W-:-:S04]  /*2d40*/  LOP3.LUT P1, RZ, R15, 0x7fffffff, RZ, 0xc0, !PT ;  /* 0x7fffffff0fff7812 */ /* 0x000fc8000782c0ff */
[----:B------:R-:W-:-:S13]  /*2d50*/  PLOP3.LUT P0, PT, P0, P1, PT, 0x2f, 0xf2 ;  /* 0x0000000000f2781c */ /* 0x000fda0000702577 */
[----:B------:R-:W-:Y:S05]  /*2d60*/  @P0 BRA `(.L_x_38) ;  /* 0x0000000400000947 */ /* 0x000fea0003800000 */
[----:B------:R-:W-:Y:S02]  /*2d70*/  ISETP.GE.AND P0, PT, R17, RZ, PT ;  /* 0x000000ff1100720c */ /* 0x000fe40003f06270 */
[----:B------:R-:W-:-:S11]  /*2d80*/  ISETP.GE.AND P1, PT, R18, RZ, PT ;  /* 0x000000ff1200720c */ /* 0x000fd60003f26270 */
[----:B------:R-:W-:Y:S02]  /*2d90*/  @P0 IMAD.MOV.U32 R6, RZ, RZ, RZ ;  /* 0x000000ffff060224 */ /* 0x000fe400078e00ff */
[----:B------:R-:W-:Y:S01]  /*2da0*/  @!P0 FFMA R14, R0, 1.84467440737095516160e+19, RZ ;  /* 0x5f800000000e8823 */ /* 0x000fe200000000ff */
[----:B------:R-:W-:Y:S02]  /*2db0*/  @!P0 IMAD.MOV.U32 R6, RZ, RZ, -0x40 ;  /* 0xffffffc0ff068424 */ /* 0x000fe400078e00ff */
[----:B------:R-:W-:Y:S02]  /*2dc0*/  @!P1 FFMA R15, R3, 1.84467440737095516160e+19, RZ ;  /* 0x5f800000030f9823 */ /* 0x000fe400000000ff */
[----:B------:R-:W-:-:S07]  /*2dd0*/  @!P1 VIADD R6, R6, 0x40 ;  /* 0x0000004006069836 */ /* 0x000fce0000000000 */
.L_x_34:
[----:B------:R-:W-:Y:S01]  /*2de0*/  LEA R0, R7, 0xc0800000, 0x17 ;  /* 0xc080000007007811 */ /* 0x000fe200078eb8ff */
[----:B------:R-:W-:Y:S01]  /*2df0*/  VIADD R16, R16, 0xffffff81 ;  /* 0xffffff8110107836 */ /* 0x000fe20000000000 */
[----:B------:R-:W-:Y:S03]  /*2e00*/  BSSY.RECONVERGENT B3, `(.L_x_39) ;  /* 0x0000035000037945 */ /* 0x000fe60003800200 */
[----:B------:R-:W-:Y:S02]  /*2e10*/  IMAD.IADD R17, R15, 0x1, -R0 ;  /* 0x000000010f117824 */ /* 0x000fe400078e0a00 */
[C---:B------:R-:W-:Y:S02]  /*2e20*/  IMAD R0, R16.reuse, -0x800000, R14 ;  /* 0xff80000010007824 */ /* 0x040fe400078e020e */
[----:B------:R0:W1:Y:S01]  /*2e30*/  MUFU.RCP R15, R17 ;  /* 0x00000011000f7308 */ /* 0x0000620000001000 */
[----:B------:R-:W-:Y:S01]  /*2e40*/  FADD.FTZ R19, -R17, -RZ ;  /* 0x800000ff11137221 */ /* 0x000fe20000010100 */
[----:B0-----:R-:W-:-:S05]  /*2e50*/  IADD3 R17, PT, PT, R16, 0x7f, -R7 ;  /* 0x0000007f10117810 */ /* 0x001fca0007ffe807 */
[----:B------:R-:W-:Y:S02]  /*2e60*/  IMAD.IADD R17, R17, 0x1, R6 ;  /* 0x0000000111117824 */ /* 0x000fe400078e0206 */
[----:B-1----:R-:W-:-:S04]  /*2e70*/  FFMA R18, R15, R19, 1 ;  /* 0x3f8000000f127423 */ /* 0x002fc80000000013 */
[----:B------:R-:W-:-:S04]  /*2e80*/  FFMA R15, R15, R18, R15 ;  /* 0x000000120f0f7223 */ /* 0x000fc8000000000f */
[----:B------:R-:W-:-:S04]  /*2e90*/  FFMA R14, R0, R15, RZ ;  /* 0x0000000f000e7223 */ /* 0x000fc800000000ff */
[----:B------:R-:W-:-:S04]  /*2ea0*/  FFMA R18, R19, R14, R0 ;  /* 0x0000000e13127223 */ /* 0x000fc80000000000 */
[----:B------:R-:W-:-:S04]  /*2eb0*/  FFMA R18, R15, R18, R14 ;  /* 0x000000120f127223 */ /* 0x000fc8000000000e */
[----:B------:R-:W-:-:S04]  /*2ec0*/  FFMA R19, R19, R18, R0 ;  /* 0x0000001213137223 */ /* 0x000fc80000000000 */
[----:B------:R-:W-:-:S05]  /*2ed0*/  FFMA R0, R15, R19, R18 ;  /* 0x000000130f007223 */ /* 0x000fca0000000012 */
[----:B------:R-:W-:-:S04]  /*2ee0*/  SHF.R.U32.HI R7, RZ, 0x17, R0 ;  /* 0x00000017ff077819 */ /* 0x000fc80000011600 */
[----:B------:R-:W-:-:S05]  /*2ef0*/  LOP3.LUT R7, R7, 0xff, RZ, 0xc0, !PT ;  /* 0x000000ff07077812 */ /* 0x000fca00078ec0ff */
[----:B------:R-:W-:-:S04]  /*2f00*/  IMAD.IADD R16, R7, 0x1, R17 ;  /* 0x0000000107107824 */ /* 0x000fc800078e0211 */
[----:B------:R-:W-:-:S05]  /*2f10*/  VIADD R6, R16, 0xffffffff ;  /* 0xffffffff10067836 */ /* 0x000fca0000000000 */
[----:B------:R-:W-:-:S13]  /*2f20*/  ISETP.GE.U32.AND P0, PT, R6, 0xfe, PT ;  /* 0x000000fe0600780c */ /* 0x000fda0003f06070 */
[----:B------:R-:W-:Y:S05]  /*2f30*/  @!P0 BRA `(.L_x_40) ;  /* 0x0000000000808947 */ /* 0x000fea0003800000 */
[----:B------:R-:W-:-:S13]  /*2f40*/  ISETP.GT.AND P0, PT, R16, 0xfe, PT ;  /* 0x000000fe1000780c */ /* 0x000fda0003f04270 */
[----:B------:R-:W-:Y:S05]  /*2f50*/  @P0 BRA `(.L_x_41) ;  /* 0x00000000006c0947 */ /* 0x000fea0003800000 */
[----:B------:R-:W-:-:S13]  /*2f60*/  ISETP.GE.AND P0, PT, R16, 0x1, PT ;  /* 0x000000011000780c */ /* 0x000fda0003f06270 */
[----:B------:R-:W-:Y:S05]  /*2f70*/  @P0 BRA `(.L_x_42) ;  /* 0x0000000000740947 */ /* 0x000fea0003800000 */
[----:B------:R-:W-:Y:S02]  /*2f80*/  ISETP.GE.AND P0, PT, R16, -0x18, PT ;  /* 0xffffffe81000780c */ /* 0x000fe40003f06270 */
[----:B------:R-:W-:-:S11]  /*2f90*/  LOP3.LUT R0, R0, 0x80000000, RZ, 0xc0, !PT ;  /* 0x8000000000007812 */ /* 0x000fd600078ec0ff */
[----:B------:R-:W-:Y:S05]  /*2fa0*/  @!P0 BRA `(.L_x_42) ;  /* 0x0000000000688947 */ /* 0x000fea0003800000 */
[CC--:B------:R-:W-:Y:S01]  /*2fb0*/  FFMA.RZ R6, R15.reuse, R19.reuse, R18 ;  /* 0x000000130f067223 */ /* 0x0c0fe2000000c012 */
[C---:B------:R-:W-:Y:S01]  /*2fc0*/  VIADD R14, R16.reuse, 0x20 ;  /* 0x00000020100e7836 */ /* 0x040fe20000000000 */
[C---:B------:R-:W-:Y:S02]  /*2fd0*/  ISETP.NE.AND P3, PT, R16.reuse, RZ, PT ;  /* 0x000000ff1000720c */ /* 0x040fe40003f65270 */
[----:B------:R-:W-:Y:S01]  /*2fe0*/  ISETP.NE.AND P1, PT, R16, RZ, PT ;  /* 0x000000ff1000720c */ /* 0x000fe20003f25270 */
[----:B------:R-:W-:Y:S01]  /*2ff0*/  IMAD.MOV R16, RZ, RZ, -R16 ;  /* 0x000000ffff107224 */ /* 0x000fe200078e0a10 */
[----:B------:R-:W-:Y:S01]  /*3000*/  LOP3.LUT R7, R6, 0x7fffff, RZ, 0xc0, !PT ;  /* 0x007fffff06077812 */ /* 0x000fe200078ec0ff */
[CCC-:B------:R-:W-:Y:S01]  /*3010*/  FFMA.RP R6, R15.reuse, R19.reuse, R18.reuse ;  /* 0x000000130f067223 */ /* 0x1c0fe20000008012 */
[----:B------:R-:W-:Y:S02]  /*3020*/  FFMA.RM R15, R15, R19, R18 ;  /* 0x000000130f0f7223 */ /* 0x000fe40000004012 */
[----:B------:R-:W-:-:S03]  /*3030*/  LOP3.LUT R7, R7, 0x800000, RZ, 0xfc, !PT ;  /* 0x0080000007077812 */ /* 0x000fc600078efcff */
[----:B------:R-:W-:Y:S02]  /*3040*/  FSETP.NEU.FTZ.AND P0, PT, R6, R15, PT ;  /* 0x0000000f0600720b */ /* 0x000fe40003f1d000 */
[----:B------:R-:W-:Y:S02]  /*3050*/  SHF.L.U32 R14, R7, R14, RZ ;  /* 0x0000000e070e7219 */ /* 0x000fe400000006ff */
[----:B------:R-:W-:Y:S02]  /*3060*/  SEL R6, R16, RZ, P3 ;  /* 0x000000ff10067207 */ /* 0x000fe40001800000 */
[----:B------:R-:W-:Y:S02]  /*3070*/  ISETP.NE.AND P1, PT, R14, RZ, P1 ;  /* 0x000000ff0e00720c */ /* 0x000fe40000f25270 */
[----:B------:R-:W-:Y:S02]  /*3080*/  SHF.R.U32.HI R6, RZ, R6, R7 ;  /* 0x00000006ff067219 */ /* 0x000fe40000011607 */
[----:B------:R-:W-:-:S02]  /*3090*/  PLOP3.LUT P0, PT, P0, P1, PT, 0xf8, 0x8f ;  /* 0x00000000008f781c */ /* 0x000fc40000703f70 */
[----:B------:R-:W-:Y:S02]  /*30a0*/  SHF.R.U32.HI R14, RZ, 0x1, R6 ;  /* 0x00000001ff0e7819 */ /* 0x000fe40000011606 */
[----:B------:R-:W-:-:S04]  /*30b0*/  SEL R7, RZ, 0x1, !P0 ;  /* 0x00000001ff077807 */ /* 0x000fc80004000000 */
[----:B------:R-:W-:-:S04]  /*30c0*/  LOP3.LUT R7, R7, 0x1, R14, 0xf8, !PT ;  /* 0x0000000107077812 */ /* 0x000fc800078ef80e */
[----:B------:R-:W-:-:S05]  /*30d0*/  LOP3.LUT R7, R7, R6, RZ, 0xc0, !PT ;  /* 0x0000000607077212 */ /* 0x000fca00078ec0ff */
[----:B------:R-:W-:-:S05]  /*30e0*/  IMAD.IADD R7, R14, 0x1, R7 ;  /* 0x000000010e077824 */ /* 0x000fca00078e0207 */
[----:B------:R-:W-:Y:S01]  /*30f0*/  LOP3.LUT R0, R7, R0, RZ, 0xfc, !PT ;  /* 0x0000000007007212 */ /* 0x000fe200078efcff */
[----:B------:R-:W-:Y:S06]  /*3100*/  BRA `(.L_x_42) ;  /* 0x0000000000107947 */ /* 0x000fec0003800000 */
.L_x_41:
[----:B------:R-:W-:-:S04]  /*3110*/  LOP3.LUT R0, R0, 0x80000000, RZ, 0xc0, !PT ;  /* 0x8000000000007812 */ /* 0x000fc800078ec0ff */
[----:B------:R-:W-:Y:S01]  /*3120*/  LOP3.LUT R0, R0, 0x7f800000, RZ, 0xfc, !PT ;  /* 0x7f80000000007812 */ /* 0x000fe200078efcff */
[----:B------:R-:W-:Y:S06]  /*3130*/  BRA `(.L_x_42) ;  /* 0x0000000000047947 */ /* 0x000fec0003800000 */
.L_x_40:
[----:B------:R-:W-:-:S07]  /*3140*/  IMAD R0, R17, 0x800000, R0 ;  /* 0x0080000011007824 */ /* 0x000fce00078e0200 */
.L_x_42:
[----:B------:R-:W-:Y:S05]  /*3150*/  BSYNC.RECONVERGENT B3 ;  /* 0x0000000000037941 */ /* 0x000fea0003800200 */
.L_x_39:
[----:B------:R-:W-:Y:S05]  /*3160*/  BRA `(.L_x_43) ;  /* 0x0000000000207947 */ /* 0x000fea0003800000 */
.L_x_38:
[----:B------:R-:W-:-:S04]  /*3170*/  LOP3.LUT R0, R15, 0x80000000, R14, 0x48, !PT ;  /* 0x800000000f007812 */ /* 0x000fc800078e480e */
[----:B------:R-:W-:Y:S01]  /*3180*/  LOP3.LUT R0, R0, 0x7f800000, RZ, 0xfc, !PT ;  /* 0x7f80000000007812 */ /* 0x000fe200078efcff */
[----:B------:R-:W-:Y:S06]  /*3190*/  BRA `(.L_x_43) ;  /* 0x0000000000147947 */ /* 0x000fec0003800000 */
.L_x_37:
[----:B------:R-:W-:Y:S01]  /*31a0*/  LOP3.LUT R0, R15, 0x80000000, R14, 0x48, !PT ;  /* 0x800000000f007812 */ /* 0x000fe200078e480e */
[----:B------:R-:W-:Y:S06]  /*31b0*/  BRA `(.L_x_43) ;  /* 0x00000000000c7947 */ /* 0x000fec0003800000 */
.L_x_36:
[----:B------:R-:W0:Y:S01]  /*31c0*/  MUFU.RSQ R0, -QNAN ;  /* 0xffc0000000007908 */ /* 0x000e220000001400 */
[----:B------:R-:W-:Y:S05]  /*31d0*/  BRA `(.L_x_43) ;  /* 0x0000000000047947 */ /* 0x000fea0003800000 */
.L_x_35:
[----:B------:R-:W-:-:S07]  /*31e0*/  FADD.FTZ R0, R0, R3 ;  /* 0x0000000300007221 */ /* 0x000fce0000010000 */
.L_x_43:
[----:B------:R-:W-:Y:S05]  /*31f0*/  BSYNC.RECONVERGENT B2 ;  /* 0x0000000000027941 */ /* 0x000fea0003800200 */
.L_x_33:
[----:B------:R-:W-:Y:S02]  /*3200*/  IMAD.MOV.U32 R6, RZ, RZ, R4 ;  /* 0x000000ffff067224 */ /* 0x000fe400078e0004 */
[----:B------:R-:W-:-:S04]  /*3210*/  IMAD.MOV.U32 R7, RZ, RZ, 0x0 ;  /* 0x00000000ff077424 */ /* 0x000fc800078e00ff */
[----:B0-----:R-:W-:Y:S05]  /*3220*/  RET.REL.NODEC R6 `(_Z8distancePfS_iiPi) ;  /* 0xffffffcc06747950 */ /* 0x001fea0003c3ffff */
.L_x_44:
[----:B------:R-:W-:-:S00]  /*3230*/  BRA `(.L_x_44) ;  /* 0xfffffffc00fc7947 */ /* 0x000fc0000383ffff */
[----:B------:R-:W-:-:S00]  /*3240*/  NOP ;  /* 0x0000000000007918 */ /* 0x000fc00000000000 */
        /* <DEDUP_REMOVED lines=11> */
.L_x_47:


//--------------------- .nv.global.init           --------------------------
	.section	.nv.global.init,"aw",@progbits
	.align	4
.nv.global.init:
	.type		__cudart_i2opi_f,@object
	.size		__cudart_i2opi_f,(.L_0 - __cudart_i2opi_f)
__cudart_i2opi_f:
        /*0000*/ 	.byte	0x41, 0x90, 0x43, 0x3c, 0x99, 0x95, 0x62, 0xdb, 0xc0, 0xdd, 0x34, 0xf5, 0xd1, 0x57, 0x27, 0xfc
        /*0010*/ 	.byte	0x29, 0x15, 0x44, 0x4e, 0x6e, 0x83, 0xf9, 0xa2
.L_0:


//--------------------- .nv.shared.reserved.0     --------------------------
	.section	.nv.shared.reserved.0,"aw",@nobits
	.weak		__nv_reservedSMEM_offset_0_alias
	.size		__nv_reservedSMEM_offset_0_alias, 0, 64
	.other		__nv_reservedSMEM_offset_0_alias,@"STO_CUDA_RESERVED_SHARED STV_DEFAULT"
__nv_reservedSMEM_offset_0_alias:
	.zero		0
	.zero		64


//--------------------- .nv.constant0._Z8distancePfS_iiPi --------------------------
	.section	.nv.constant0._Z8distancePfS_iiPi,"a",@progbits
	.sectionflags	@""
	.align	4
.nv.constant0._Z8distancePfS_iiPi:
	.zero		928


//--------------------- SYMBOLS --------------------------

	.type		.nv.reservedSmem.offset0,@object
	.size		.nv.reservedSmem.offset0,0x4
